//
// Generated by NVIDIA NVVM Compiler
//
// Compiler Build ID: CL-36424714
// Cuda compilation tools, release 13.0, V13.0.88
// Based on NVVM 20.0.0
//

.version 9.0
.target sm_100
.address_size 64

	// .globl	_Z23myhistogram256kernel_01PjS_
.shared .align 4 .b8 d_bin_data_shared[1024];

.visible .entry _Z23myhistogram256kernel_01PjS_(
	.param .u64 .ptr .align 1 _Z23myhistogram256kernel_01PjS__param_0,
	.param .u64 .ptr .align 1 _Z23myhistogram256kernel_01PjS__param_1
)
{
	.reg .b32 	%r<13>;
	.reg .b64 	%rd<11>;

	ld.param.u64 	%rd1, [_Z23myhistogram256kernel_01PjS__param_0];
	ld.param.u64 	%rd2, [_Z23myhistogram256kernel_01PjS__param_1];
	cvta.to.global.u64 	%rd3, %rd2;
	mov.b32 	%r1, 0;
	st.global.u32 	[%rd3], %r1;
	st.global.u32 	[%rd3+4], %r1;
	st.global.u32 	[%rd3+8], %r1;
	st.global.u32 	[%rd3+12], %r1;
	st.global.u32 	[%rd3+16], %r1;
	st.global.u32 	[%rd3+20], %r1;
	st.global.u32 	[%rd3+24], %r1;
	st.global.u32 	[%rd3+28], %r1;
	st.global.u32 	[%rd3+32], %r1;
	st.global.u32 	[%rd3+36], %r1;
	st.global.u32 	[%rd3+40], %r1;
	st.global.u32 	[%rd3+44], %r1;
	st.global.u32 	[%rd3+48], %r1;
	st.global.u32 	[%rd3+52], %r1;
	st.global.u32 	[%rd3+56], %r1;
	st.global.u32 	[%rd3+60], %r1;
	st.global.u32 	[%rd3+64], %r1;
	st.global.u32 	[%rd3+68], %r1;
	st.global.u32 	[%rd3+72], %r1;
	st.global.u32 	[%rd3+76], %r1;
	st.global.u32 	[%rd3+80], %r1;
	st.global.u32 	[%rd3+84], %r1;
	st.global.u32 	[%rd3+88], %r1;
	st.global.u32 	[%rd3+92], %r1;
	st.global.u32 	[%rd3+96], %r1;
	st.global.u32 	[%rd3+100], %r1;
	st.global.u32 	[%rd3+104], %r1;
	st.global.u32 	[%rd3+108], %r1;
	st.global.u32 	[%rd3+112], %r1;
	st.global.u32 	[%rd3+116], %r1;
	st.global.u32 	[%rd3+120], %r1;
	st.global.u32 	[%rd3+124], %r1;
	st.global.u32 	[%rd3+128], %r1;
	st.global.u32 	[%rd3+132], %r1;
	st.global.u32 	[%rd3+136], %r1;
	st.global.u32 	[%rd3+140], %r1;
	st.global.u32 	[%rd3+144], %r1;
	st.global.u32 	[%rd3+148], %r1;
	st.global.u32 	[%rd3+152], %r1;
	st.global.u32 	[%rd3+156], %r1;
	st.global.u32 	[%rd3+160], %r1;
	st.global.u32 	[%rd3+164], %r1;
	st.global.u32 	[%rd3+168], %r1;
	st.global.u32 	[%rd3+172], %r1;
	st.global.u32 	[%rd3+176], %r1;
	st.global.u32 	[%rd3+180], %r1;
	st.global.u32 	[%rd3+184], %r1;
	st.global.u32 	[%rd3+188], %r1;
	st.global.u32 	[%rd3+192], %r1;
	st.global.u32 	[%rd3+196], %r1;
	st.global.u32 	[%rd3+200], %r1;
	st.global.u32 	[%rd3+204], %r1;
	st.global.u32 	[%rd3+208], %r1;
	st.global.u32 	[%rd3+212], %r1;
	st.global.u32 	[%rd3+216], %r1;
	st.global.u32 	[%rd3+220], %r1;
	st.global.u32 	[%rd3+224], %r1;
	st.global.u32 	[%rd3+228], %r1;
	st.global.u32 	[%rd3+232], %r1;
	st.global.u32 	[%rd3+236], %r1;
	st.global.u32 	[%rd3+240], %r1;
	st.global.u32 	[%rd3+244], %r1;
	st.global.u32 	[%rd3+248], %r1;
	st.global.u32 	[%rd3+252], %r1;
	st.global.u32 	[%rd3+256], %r1;
	st.global.u32 	[%rd3+260], %r1;
	st.global.u32 	[%rd3+264], %r1;
	st.global.u32 	[%rd3+268], %r1;
	st.global.u32 	[%rd3+272], %r1;
	st.global.u32 	[%rd3+276], %r1;
	st.global.u32 	[%rd3+280], %r1;
	st.global.u32 	[%rd3+284], %r1;
	st.global.u32 	[%rd3+288], %r1;
	st.global.u32 	[%rd3+292], %r1;
	st.global.u32 	[%rd3+296], %r1;
	st.global.u32 	[%rd3+300], %r1;
	st.global.u32 	[%rd3+304], %r1;
	st.global.u32 	[%rd3+308], %r1;
	st.global.u32 	[%rd3+312], %r1;
	st.global.u32 	[%rd3+316], %r1;
	st.global.u32 	[%rd3+320], %r1;
	st.global.u32 	[%rd3+324], %r1;
	st.global.u32 	[%rd3+328], %r1;
	st.global.u32 	[%rd3+332], %r1;
	st.global.u32 	[%rd3+336], %r1;
	st.global.u32 	[%rd3+340], %r1;
	st.global.u32 	[%rd3+344], %r1;
	st.global.u32 	[%rd3+348], %r1;
	st.global.u32 	[%rd3+352], %r1;
	st.global.u32 	[%rd3+356], %r1;
	st.global.u32 	[%rd3+360], %r1;
	st.global.u32 	[%rd3+364], %r1;
	st.global.u32 	[%rd3+368], %r1;
	st.global.u32 	[%rd3+372], %r1;
	st.global.u32 	[%rd3+376], %r1;
	st.global.u32 	[%rd3+380], %r1;
	st.global.u32 	[%rd3+384], %r1;
	st.global.u32 	[%rd3+388], %r1;
	st.global.u32 	[%rd3+392], %r1;
	st.global.u32 	[%rd3+396], %r1;
	st.global.u32 	[%rd3+400], %r1;
	st.global.u32 	[%rd3+404], %r1;
	st.global.u32 	[%rd3+408], %r1;
	st.global.u32 	[%rd3+412], %r1;
	st.global.u32 	[%rd3+416], %r1;
	st.global.u32 	[%rd3+420], %r1;
	st.global.u32 	[%rd3+424], %r1;
	st.global.u32 	[%rd3+428], %r1;
	st.global.u32 	[%rd3+432], %r1;
	st.global.u32 	[%rd3+436], %r1;
	st.global.u32 	[%rd3+440], %r1;
	st.global.u32 	[%rd3+444], %r1;
	st.global.u32 	[%rd3+448], %r1;
	st.global.u32 	[%rd3+452], %r1;
	st.global.u32 	[%rd3+456], %r1;
	st.global.u32 	[%rd3+460], %r1;
	st.global.u32 	[%rd3+464], %r1;
	st.global.u32 	[%rd3+468], %r1;
	st.global.u32 	[%rd3+472], %r1;
	st.global.u32 	[%rd3+476], %r1;
	st.global.u32 	[%rd3+480], %r1;
	st.global.u32 	[%rd3+484], %r1;
	st.global.u32 	[%rd3+488], %r1;
	st.global.u32 	[%rd3+492], %r1;
	st.global.u32 	[%rd3+496], %r1;
	st.global.u32 	[%rd3+500], %r1;
	st.global.u32 	[%rd3+504], %r1;
	st.global.u32 	[%rd3+508], %r1;
	st.global.u32 	[%rd3+512], %r1;
	st.global.u32 	[%rd3+516], %r1;
	st.global.u32 	[%rd3+520], %r1;
	st.global.u32 	[%rd3+524], %r1;
	st.global.u32 	[%rd3+528], %r1;
	st.global.u32 	[%rd3+532], %r1;
	st.global.u32 	[%rd3+536], %r1;
	st.global.u32 	[%rd3+540], %r1;
	st.global.u32 	[%rd3+544], %r1;
	st.global.u32 	[%rd3+548], %r1;
	st.global.u32 	[%rd3+552], %r1;
	st.global.u32 	[%rd3+556], %r1;
	st.global.u32 	[%rd3+560], %r1;
	st.global.u32 	[%rd3+564], %r1;
	st.global.u32 	[%rd3+568], %r1;
	st.global.u32 	[%rd3+572], %r1;
	st.global.u32 	[%rd3+576], %r1;
	st.global.u32 	[%rd3+580], %r1;
	st.global.u32 	[%rd3+584], %r1;
	st.global.u32 	[%rd3+588], %r1;
	st.global.u32 	[%rd3+592], %r1;
	st.global.u32 	[%rd3+596], %r1;
	st.global.u32 	[%rd3+600], %r1;
	st.global.u32 	[%rd3+604], %r1;
	st.global.u32 	[%rd3+608], %r1;
	st.global.u32 	[%rd3+612], %r1;
	st.global.u32 	[%rd3+616], %r1;
	st.global.u32 	[%rd3+620], %r1;
	st.global.u32 	[%rd3+624], %r1;
	st.global.u32 	[%rd3+628], %r1;
	st.global.u32 	[%rd3+632], %r1;
	st.global.u32 	[%rd3+636], %r1;
	st.global.u32 	[%rd3+640], %r1;
	st.global.u32 	[%rd3+644], %r1;
	st.global.u32 	[%rd3+648], %r1;
	st.global.u32 	[%rd3+652], %r1;
	st.global.u32 	[%rd3+656], %r1;
	st.global.u32 	[%rd3+660], %r1;
	st.global.u32 	[%rd3+664], %r1;
	st.global.u32 	[%rd3+668], %r1;
	st.global.u32 	[%rd3+672], %r1;
	st.global.u32 	[%rd3+676], %r1;
	st.global.u32 	[%rd3+680], %r1;
	st.global.u32 	[%rd3+684], %r1;
	st.global.u32 	[%rd3+688], %r1;
	st.global.u32 	[%rd3+692], %r1;
	st.global.u32 	[%rd3+696], %r1;
	st.global.u32 	[%rd3+700], %r1;
	st.global.u32 	[%rd3+704], %r1;
	st.global.u32 	[%rd3+708], %r1;
	st.global.u32 	[%rd3+712], %r1;
	st.global.u32 	[%rd3+716], %r1;
	st.global.u32 	[%rd3+720], %r1;
	st.global.u32 	[%rd3+724], %r1;
	st.global.u32 	[%rd3+728], %r1;
	st.global.u32 	[%rd3+732], %r1;
	st.global.u32 	[%rd3+736], %r1;
	st.global.u32 	[%rd3+740], %r1;
	st.global.u32 	[%rd3+744], %r1;
	st.global.u32 	[%rd3+748], %r1;
	st.global.u32 	[%rd3+752], %r1;
	st.global.u32 	[%rd3+756], %r1;
	st.global.u32 	[%rd3+760], %r1;
	st.global.u32 	[%rd3+764], %r1;
	st.global.u32 	[%rd3+768], %r1;
	st.global.u32 	[%rd3+772], %r1;
	st.global.u32 	[%rd3+776], %r1;
	st.global.u32 	[%rd3+780], %r1;
	st.global.u32 	[%rd3+784], %r1;
	st.global.u32 	[%rd3+788], %r1;
	st.global.u32 	[%rd3+792], %r1;
	st.global.u32 	[%rd3+796], %r1;
	st.global.u32 	[%rd3+800], %r1;
	st.global.u32 	[%rd3+804], %r1;
	st.global.u32 	[%rd3+808], %r1;
	st.global.u32 	[%rd3+812], %r1;
	st.global.u32 	[%rd3+816], %r1;
	st.global.u32 	[%rd3+820], %r1;
	st.global.u32 	[%rd3+824], %r1;
	st.global.u32 	[%rd3+828], %r1;
	st.global.u32 	[%rd3+832], %r1;
	st.global.u32 	[%rd3+836], %r1;
	st.global.u32 	[%rd3+840], %r1;
	st.global.u32 	[%rd3+844], %r1;
	st.global.u32 	[%rd3+848], %r1;
	st.global.u32 	[%rd3+852], %r1;
	st.global.u32 	[%rd3+856], %r1;
	st.global.u32 	[%rd3+860], %r1;
	st.global.u32 	[%rd3+864], %r1;
	st.global.u32 	[%rd3+868], %r1;
	st.global.u32 	[%rd3+872], %r1;
	st.global.u32 	[%rd3+876], %r1;
	st.global.u32 	[%rd3+880], %r1;
	st.global.u32 	[%rd3+884], %r1;
	st.global.u32 	[%rd3+888], %r1;
	st.global.u32 	[%rd3+892], %r1;
	st.global.u32 	[%rd3+896], %r1;
	st.global.u32 	[%rd3+900], %r1;
	st.global.u32 	[%rd3+904], %r1;
	st.global.u32 	[%rd3+908], %r1;
	st.global.u32 	[%rd3+912], %r1;
	st.global.u32 	[%rd3+916], %r1;
	st.global.u32 	[%rd3+920], %r1;
	st.global.u32 	[%rd3+924], %r1;
	st.global.u32 	[%rd3+928], %r1;
	st.global.u32 	[%rd3+932], %r1;
	st.global.u32 	[%rd3+936], %r1;
	st.global.u32 	[%rd3+940], %r1;
	st.global.u32 	[%rd3+944], %r1;
	st.global.u32 	[%rd3+948], %r1;
	st.global.u32 	[%rd3+952], %r1;
	st.global.u32 	[%rd3+956], %r1;
	st.global.u32 	[%rd3+960], %r1;
	st.global.u32 	[%rd3+964], %r1;
	st.global.u32 	[%rd3+968], %r1;
	st.global.u32 	[%rd3+972], %r1;
	st.global.u32 	[%rd3+976], %r1;
	st.global.u32 	[%rd3+980], %r1;
	st.global.u32 	[%rd3+984], %r1;
	st.global.u32 	[%rd3+988], %r1;
	st.global.u32 	[%rd3+992], %r1;
	st.global.u32 	[%rd3+996], %r1;
	st.global.u32 	[%rd3+1000], %r1;
	st.global.u32 	[%rd3+1004], %r1;
	st.global.u32 	[%rd3+1008], %r1;
	st.global.u32 	[%rd3+1012], %r1;
	st.global.u32 	[%rd3+1016], %r1;
	st.global.u32 	[%rd3+1020], %r1;
	cvta.to.global.u64 	%rd4, %rd1;
	mov.u32 	%r2, %ctaid.x;
	mov.u32 	%r3, %ntid.x;
	mov.u32 	%r4, %tid.x;
	mov.u32 	%r5, %ctaid.y;
	mov.u32 	%r6, %ntid.y;
	mov.u32 	%r7, %tid.y;
	mad.lo.s32 	%r8, %r5, %r6, %r7;
	mov.u32 	%r9, %nctaid.x;
	mad.lo.s32 	%r10, %r8, %r9, %r2;
	mad.lo.s32 	%r11, %r10, %r3, %r4;
	mul.wide.u32 	%rd5, %r11, 4;
	add.s64 	%rd6, %rd4, %rd5;
	ld.global.u32 	%rd7, [%rd6];
	shl.b64 	%rd8, %rd7, 2;
	and.b64  	%rd9, %rd8, 1020;
	add.s64 	%rd10, %rd3, %rd9;
	atom.global.add.u32 	%r12, [%rd10], 1;
	ret;

}
	// .globl	_Z23myhistogram256kernel_02PjS_
.visible .entry _Z23myhistogram256kernel_02PjS_(
	.param .u64 .ptr .align 1 _Z23myhistogram256kernel_02PjS__param_0,
	.param .u64 .ptr .align 1 _Z23myhistogram256kernel_02PjS__param_1
)
{
	.reg .b32 	%r<15>;
	.reg .b64 	%rd<11>;

	ld.param.u64 	%rd1, [_Z23myhistogram256kernel_02PjS__param_0];
	ld.param.u64 	%rd2, [_Z23myhistogram256kernel_02PjS__param_1];
	cvta.to.global.u64 	%rd3, %rd2;
	cvta.to.global.u64 	%rd4, %rd1;
	mov.u32 	%r1, %ctaid.x;
	mov.u32 	%r2, %ntid.x;
	mov.u32 	%r3, %tid.x;
	mov.u32 	%r4, %ctaid.y;
	mov.u32 	%r5, %ntid.y;
	mov.u32 	%r6, %tid.y;
	mad.lo.s32 	%r7, %r4, %r5, %r6;
	mov.u32 	%r8, %nctaid.x;
	mad.lo.s32 	%r9, %r7, %r8, %r1;
	mad.lo.s32 	%r10, %r9, %r2, %r3;
	mul.wide.u32 	%rd5, %r10, 4;
	add.s64 	%rd6, %rd4, %rd5;
	ld.global.u32 	%rd7, [%rd6];
	shl.b64 	%rd8, %rd7, 2;
	and.b64  	%rd9, %rd8, 1020;
	add.s64 	%rd10, %rd3, %rd9;
	atom.global.add.u32 	%r11, [%rd10], 1;
	atom.global.add.u32 	%r12, [%rd10], 1;
	atom.global.add.u32 	%r13, [%rd10], 1;
	atom.global.add.u32 	%r14, [%rd10], 1;
	ret;

}
	// .globl	_Z23myhistogram256kernel_03PjS_
.visible .entry _Z23myhistogram256kernel_03PjS_(
	.param .u64 .ptr .align 1 _Z23myhistogram256kernel_03PjS__param_0,
	.param .u64 .ptr .align 1 _Z23myhistogram256kernel_03PjS__param_1
)
{
	.reg .b32 	%r<21>;
	.reg .b64 	%rd<13>;

	ld.param.u64 	%rd1, [_Z23myhistogram256kernel_03PjS__param_0];
	ld.param.u64 	%rd2, [_Z23myhistogram256kernel_03PjS__param_1];
	cvta.to.global.u64 	%rd3, %rd2;
	cvta.to.global.u64 	%rd4, %rd1;
	mov.u32 	%r1, %ctaid.x;
	mov.u32 	%r2, %ntid.x;
	mov.u32 	%r3, %tid.x;
	mov.u32 	%r4, %ctaid.y;
	mov.u32 	%r5, %ntid.y;
	mov.u32 	%r6, %tid.y;
	mad.lo.s32 	%r7, %r4, %r5, %r6;
	mov.u32 	%r8, %nctaid.x;
	mad.lo.s32 	%r9, %r7, %r8, %r1;
	mad.lo.s32 	%r10, %r9, %r2, %r3;
	shl.b32 	%r11, %r3, 2;
	mov.u32 	%r12, d_bin_data_shared;
	add.s32 	%r13, %r12, %r11;
	mov.b32 	%r14, 0;
	st.shared.u32 	[%r13], %r14;
	mul.wide.u32 	%rd5, %r10, 4;
	add.s64 	%rd6, %rd4, %rd5;
	ld.global.u32 	%rd7, [%rd6];
	bar.sync 	0;
	shl.b64 	%rd8, %rd7, 2;
	and.b64  	%rd9, %rd8, 1020;
	add.s64 	%rd10, %rd3, %rd9;
	atom.global.add.u32 	%r15, [%rd10], 1;
	atom.global.add.u32 	%r16, [%rd10], 1;
	atom.global.add.u32 	%r17, [%rd10], 1;
	atom.global.add.u32 	%r18, [%rd10], 1;
	bar.sync 	0;
	mul.wide.u32 	%rd11, %r3, 4;
	add.s64 	%rd12, %rd3, %rd11;
	ld.shared.u32 	%r19, [%r13];
	atom.global.add.u32 	%r20, [%rd12], %r19;
	ret;

}
	// .globl	_Z23myhistogram256kernel_04PjS_j
.visible .entry _Z23myhistogram256kernel_04PjS_j(
	.param .u64 .ptr .align 1 _Z23myhistogram256kernel_04PjS_j_param_0,
	.param .u64 .ptr .align 1 _Z23myhistogram256kernel_04PjS_j_param_1,
	.param .u32 _Z23myhistogram256kernel_04PjS_j_param_2
)
{
	.reg .pred 	%p<10>;
	.reg .b32 	%r<121>;
	.reg .b64 	%rd<105>;

	ld.param.u32 	%r18, [_Z23myhistogram256kernel_04PjS_j_param_2];
	mov.u32 	%r1, %tid.x;
	shl.b32 	%r19, %r1, 2;
	mov.u32 	%r20, d_bin_data_shared;
	add.s32 	%r21, %r20, %r19;
	mov.b32 	%r22, 0;
	st.shared.u32 	[%r21], %r22;
	bar.sync 	0;
	setp.eq.s32 	%p1, %r18, 0;
	@%p1 bra 	$L__BB3_13;
	mov.u32 	%r24, %ctaid.x;
	mov.u32 	%r25, %nctaid.x;
	mov.u32 	%r26, %tid.y;
	mov.u32 	%r27, %ntid.y;
	mov.u32 	%r28, %ctaid.y;
	mad.lo.s32 	%r29, %r28, %r27, %r26;
	mad.lo.s32 	%r30, %r29, %r25, %r24;
	mov.u32 	%r31, %ntid.x;
	mul.lo.s32 	%r32, %r18, %r31;
	mad.lo.s32 	%r2, %r32, %r30, %r1;
	setp.lt.u32 	%p2, %r18, 8;
	mov.b32 	%r119, 0;
	@%p2 bra 	$L__BB3_5;
	and.b32  	%r34, %r18, -8;
	neg.s32 	%r115, %r34;
	mov.b32 	%r117, 1024;
	mov.u32 	%r116, %r2;
$L__BB3_3:
	.pragma "nounroll";
	ld.param.u64 	%rd102, [_Z23myhistogram256kernel_04PjS_j_param_1];
	ld.param.u64 	%rd100, [_Z23myhistogram256kernel_04PjS_j_param_0];
	cvta.to.global.u64 	%rd5, %rd100;
	mul.wide.u32 	%rd6, %r116, 4;
	add.s64 	%rd7, %rd5, %rd6;
	cvta.to.global.u64 	%rd8, %rd102;
	ld.global.u32 	%rd9, [%rd7];
	shl.b64 	%rd10, %rd9, 2;
	and.b64  	%rd11, %rd10, 1020;
	add.s64 	%rd12, %rd8, %rd11;
	atom.global.add.u32 	%r35, [%rd12], 1;
	atom.global.add.u32 	%r36, [%rd12], 1;
	atom.global.add.u32 	%r37, [%rd12], 1;
	atom.global.add.u32 	%r38, [%rd12], 1;
	add.s32 	%r39, %r116, 256;
	mul.wide.u32 	%rd13, %r39, 4;
	add.s64 	%rd14, %rd5, %rd13;
	ld.global.u32 	%rd15, [%rd14];
	shl.b64 	%rd16, %rd15, 2;
	and.b64  	%rd17, %rd16, 1020;
	add.s64 	%rd18, %rd8, %rd17;
	atom.global.add.u32 	%r40, [%rd18], 1;
	atom.global.add.u32 	%r41, [%rd18], 1;
	atom.global.add.u32 	%r42, [%rd18], 1;
	atom.global.add.u32 	%r43, [%rd18], 1;
	add.s32 	%r44, %r116, 512;
	mul.wide.u32 	%rd19, %r44, 4;
	add.s64 	%rd20, %rd5, %rd19;
	ld.global.u32 	%rd21, [%rd20];
	shl.b64 	%rd22, %rd21, 2;
	and.b64  	%rd23, %rd22, 1020;
	add.s64 	%rd24, %rd8, %rd23;
	atom.global.add.u32 	%r45, [%rd24], 1;
	atom.global.add.u32 	%r46, [%rd24], 1;
	atom.global.add.u32 	%r47, [%rd24], 1;
	atom.global.add.u32 	%r48, [%rd24], 1;
	add.s32 	%r49, %r116, 768;
	mul.wide.u32 	%rd25, %r49, 4;
	add.s64 	%rd26, %rd5, %rd25;
	ld.global.u32 	%rd27, [%rd26];
	shl.b64 	%rd28, %rd27, 2;
	and.b64  	%rd29, %rd28, 1020;
	add.s64 	%rd30, %rd8, %rd29;
	atom.global.add.u32 	%r50, [%rd30], 1;
	atom.global.add.u32 	%r51, [%rd30], 1;
	atom.global.add.u32 	%r52, [%rd30], 1;
	atom.global.add.u32 	%r53, [%rd30], 1;
	add.s32 	%r54, %r116, 1024;
	mul.wide.u32 	%rd31, %r54, 4;
	add.s64 	%rd32, %rd5, %rd31;
	ld.global.u32 	%rd33, [%rd32];
	shl.b64 	%rd34, %rd33, 2;
	and.b64  	%rd35, %rd34, 1020;
	add.s64 	%rd36, %rd8, %rd35;
	atom.global.add.u32 	%r55, [%rd36], 1;
	atom.global.add.u32 	%r56, [%rd36], 1;
	atom.global.add.u32 	%r57, [%rd36], 1;
	atom.global.add.u32 	%r58, [%rd36], 1;
	add.s32 	%r59, %r116, 1280;
	mul.wide.u32 	%rd37, %r59, 4;
	add.s64 	%rd38, %rd5, %rd37;
	ld.global.u32 	%rd39, [%rd38];
	shl.b64 	%rd40, %rd39, 2;
	and.b64  	%rd41, %rd40, 1020;
	add.s64 	%rd42, %rd8, %rd41;
	atom.global.add.u32 	%r60, [%rd42], 1;
	atom.global.add.u32 	%r61, [%rd42], 1;
	atom.global.add.u32 	%r62, [%rd42], 1;
	atom.global.add.u32 	%r63, [%rd42], 1;
	add.s32 	%r64, %r116, 1536;
	mul.wide.u32 	%rd43, %r64, 4;
	add.s64 	%rd44, %rd5, %rd43;
	ld.global.u32 	%rd45, [%rd44];
	shl.b64 	%rd46, %rd45, 2;
	and.b64  	%rd47, %rd46, 1020;
	add.s64 	%rd48, %rd8, %rd47;
	atom.global.add.u32 	%r65, [%rd48], 1;
	atom.global.add.u32 	%r66, [%rd48], 1;
	atom.global.add.u32 	%r67, [%rd48], 1;
	atom.global.add.u32 	%r68, [%rd48], 1;
	add.s32 	%r69, %r116, 1792;
	mul.wide.u32 	%rd49, %r69, 4;
	add.s64 	%rd50, %rd5, %rd49;
	ld.global.u32 	%rd51, [%rd50];
	shl.b64 	%rd52, %rd51, 2;
	and.b64  	%rd53, %rd52, 1020;
	add.s64 	%rd54, %rd8, %rd53;
	atom.global.add.u32 	%r70, [%rd54], 1;
	atom.global.add.u32 	%r71, [%rd54], 1;
	atom.global.add.u32 	%r72, [%rd54], 1;
	atom.global.add.u32 	%r73, [%rd54], 1;
	add.s32 	%r117, %r117, 2048;
	add.s32 	%r116, %r116, 2048;
	add.s32 	%r115, %r115, 8;
	setp.ne.s32 	%p3, %r115, 0;
	@%p3 bra 	$L__BB3_3;
	add.s32 	%r119, %r117, -1024;
$L__BB3_5:
	and.b32  	%r12, %r18, 7;
	setp.eq.s32 	%p4, %r12, 0;
	@%p4 bra 	$L__BB3_13;
	ld.param.u64 	%rd103, [_Z23myhistogram256kernel_04PjS_j_param_1];
	ld.param.u64 	%rd101, [_Z23myhistogram256kernel_04PjS_j_param_0];
	cvta.to.global.u64 	%rd1, %rd103;
	cvta.to.global.u64 	%rd2, %rd101;
	and.b32  	%r13, %r18, 3;
	setp.lt.u32 	%p5, %r12, 4;
	@%p5 bra 	$L__BB3_8;
	add.s32 	%r74, %r119, %r2;
	mul.wide.u32 	%rd55, %r74, 4;
	add.s64 	%rd56, %rd2, %rd55;
	ld.global.u32 	%rd57, [%rd56];
	shl.b64 	%rd58, %rd57, 2;
	and.b64  	%rd59, %rd58, 1020;
	add.s64 	%rd60, %rd1, %rd59;
	atom.global.add.u32 	%r75, [%rd60], 1;
	atom.global.add.u32 	%r76, [%rd60], 1;
	atom.global.add.u32 	%r77, [%rd60], 1;
	atom.global.add.u32 	%r78, [%rd60], 1;
	add.s32 	%r79, %r74, 256;
	mul.wide.u32 	%rd61, %r79, 4;
	add.s64 	%rd62, %rd2, %rd61;
	ld.global.u32 	%rd63, [%rd62];
	shl.b64 	%rd64, %rd63, 2;
	and.b64  	%rd65, %rd64, 1020;
	add.s64 	%rd66, %rd1, %rd65;
	atom.global.add.u32 	%r80, [%rd66], 1;
	atom.global.add.u32 	%r81, [%rd66], 1;
	atom.global.add.u32 	%r82, [%rd66], 1;
	atom.global.add.u32 	%r83, [%rd66], 1;
	add.s32 	%r84, %r74, 512;
	mul.wide.u32 	%rd67, %r84, 4;
	add.s64 	%rd68, %rd2, %rd67;
	ld.global.u32 	%rd69, [%rd68];
	shl.b64 	%rd70, %rd69, 2;
	and.b64  	%rd71, %rd70, 1020;
	add.s64 	%rd72, %rd1, %rd71;
	atom.global.add.u32 	%r85, [%rd72], 1;
	atom.global.add.u32 	%r86, [%rd72], 1;
	atom.global.add.u32 	%r87, [%rd72], 1;
	atom.global.add.u32 	%r88, [%rd72], 1;
	add.s32 	%r89, %r74, 768;
	mul.wide.u32 	%rd73, %r89, 4;
	add.s64 	%rd74, %rd2, %rd73;
	ld.global.u32 	%rd75, [%rd74];
	shl.b64 	%rd76, %rd75, 2;
	and.b64  	%rd77, %rd76, 1020;
	add.s64 	%rd78, %rd1, %rd77;
	atom.global.add.u32 	%r90, [%rd78], 1;
	atom.global.add.u32 	%r91, [%rd78], 1;
	atom.global.add.u32 	%r92, [%rd78], 1;
	atom.global.add.u32 	%r93, [%rd78], 1;
	add.s32 	%r119, %r119, 1024;
$L__BB3_8:
	setp.eq.s32 	%p6, %r13, 0;
	@%p6 bra 	$L__BB3_13;
	setp.eq.s32 	%p7, %r13, 1;
	@%p7 bra 	$L__BB3_11;
	add.s32 	%r94, %r119, %r2;
	mul.wide.u32 	%rd79, %r94, 4;
	add.s64 	%rd80, %rd2, %rd79;
	ld.global.u32 	%rd81, [%rd80];
	shl.b64 	%rd82, %rd81, 2;
	and.b64  	%rd83, %rd82, 1020;
	add.s64 	%rd84, %rd1, %rd83;
	atom.global.add.u32 	%r95, [%rd84], 1;
	atom.global.add.u32 	%r96, [%rd84], 1;
	atom.global.add.u32 	%r97, [%rd84], 1;
	atom.global.add.u32 	%r98, [%rd84], 1;
	add.s32 	%r99, %r94, 256;
	mul.wide.u32 	%rd85, %r99, 4;
	add.s64 	%rd86, %rd2, %rd85;
	ld.global.u32 	%rd87, [%rd86];
	shl.b64 	%rd88, %rd87, 2;
	and.b64  	%rd89, %rd88, 1020;
	add.s64 	%rd90, %rd1, %rd89;
	atom.global.add.u32 	%r100, [%rd90], 1;
	atom.global.add.u32 	%r101, [%rd90], 1;
	atom.global.add.u32 	%r102, [%rd90], 1;
	atom.global.add.u32 	%r103, [%rd90], 1;
	add.s32 	%r119, %r119, 512;
$L__BB3_11:
	and.b32  	%r104, %r18, 1;
	setp.eq.b32 	%p8, %r104, 1;
	not.pred 	%p9, %p8;
	@%p9 bra 	$L__BB3_13;
	add.s32 	%r105, %r119, %r2;
	mul.wide.u32 	%rd91, %r105, 4;
	add.s64 	%rd92, %rd2, %rd91;
	ld.global.u32 	%rd93, [%rd92];
	shl.b64 	%rd94, %rd93, 2;
	and.b64  	%rd95, %rd94, 1020;
	add.s64 	%rd96, %rd1, %rd95;
	atom.global.add.u32 	%r106, [%rd96], 1;
	atom.global.add.u32 	%r107, [%rd96], 1;
	atom.global.add.u32 	%r108, [%rd96], 1;
	atom.global.add.u32 	%r109, [%rd96], 1;
$L__BB3_13:
	ld.param.u64 	%rd104, [_Z23myhistogram256kernel_04PjS_j_param_1];
	bar.sync 	0;
	cvta.to.global.u64 	%rd97, %rd104;
	mul.wide.u32 	%rd98, %r1, 4;
	add.s64 	%rd99, %rd97, %rd98;
	shl.b32 	%r110, %r1, 2;
	mov.u32 	%r111, d_bin_data_shared;
	add.s32 	%r112, %r111, %r110;
	ld.shared.u32 	%r113, [%r112];
	atom.global.add.u32 	%r114, [%rd99], %r113;
	ret;

}


// ===== COMPILED SASS (sm_100) =====

	.target	sm_100

	.elftype	@"ET_EXEC"


//--------------------- .note.nv.tkinfo           --------------------------
	.section	.note.nv.tkinfo,"",@"SHT_NOTE"
	.sectionflags	@"SHF_NOTE_NV_TKINFO"
	.tkinfo
        /*0018*/ 	.word	0x00000002
        /*0030*/ 	.string	""
        /*0030*/ 	.string	"ptxas"
        /*0030*/ 	.string	"Cuda compilation tools, release 13.0, V13.0.88"
        /*0030*/ 	.string	"Build cuda_13.0.r13.0/compiler.36424714_0"
        /*0030*/ 	.string	"-arch sm_100 -m 64 "



//--------------------- .note.nv.cuinfo           --------------------------
	.section	.note.nv.cuinfo,"",@"SHT_NOTE"
	.sectionflags	@"SHF_NOTE_NV_CUINFO"
        /*0018*/ 	.short	0x0002
        /*001a*/ 	.short	0x0064
        /*001c*/ 	.short	0x0082
	.zero		2


//--------------------- .nv.info                  --------------------------
	.section	.nv.info,"",@"SHT_CUDA_INFO"
	.align	4


	//----- nvinfo : EIATTR_REGCOUNT
	.align		4
        /*0000*/ 	.byte	0x04, 0x2f
        /*0002*/ 	.short	(.L_1 - .L_0)
	.align		4
.L_0:
        /*0004*/ 	.word	index@(_Z23myhistogram256kernel_01PjS_)
        /*0008*/ 	.word	0x00000010


	//----- nvinfo : EIATTR_FRAME_SIZE
	.align		4
.L_1:
        /*000c*/ 	.byte	0x04, 0x11
        /*000e*/ 	.short	(.L_3 - .L_2)
	.align		4
.L_2:
        /*0010*/ 	.word	index@(_Z23myhistogram256kernel_01PjS_)
        /*0014*/ 	.word	0x00000000


	//----- nvinfo : EIATTR_REGCOUNT
	.align		4
.L_3:
        /*0018*/ 	.byte	0x04, 0x2f
        /*001a*/ 	.short	(.L_5 - .L_4)
	.align		4
.L_4:
        /*001c*/ 	.word	index@(_Z23myhistogram256kernel_02PjS_)
        /*0020*/ 	.word	0x0000000c


	//----- nvinfo : EIATTR_FRAME_SIZE
	.align		4
.L_5:
        /*0024*/ 	.byte	0x04, 0x11
        /*0026*/ 	.short	(.L_7 - .L_6)
	.align		4
.L_6:
        /*0028*/ 	.word	index@(_Z23myhistogram256kernel_02PjS_)
        /*002c*/ 	.word	0x00000000


	//----- nvinfo : EIATTR_REGCOUNT
	.align		4
.L_7:
        /*0030*/ 	.byte	0x04, 0x2f
        /*0032*/ 	.short	(.L_9 - .L_8)
	.align		4
.L_8:
        /*0034*/ 	.word	index@(_Z23myhistogram256kernel_03PjS_)
        /*0038*/ 	.word	0x0000000e


	//----- nvinfo : EIATTR_FRAME_SIZE
	.align		4
.L_9:
        /*003c*/ 	.byte	0x04, 0x11
        /*003e*/ 	.short	(.L_11 - .L_10)
	.align		4
.L_10:
        /*0040*/ 	.word	index@(_Z23myhistogram256kernel_03PjS_)
        /*0044*/ 	.word	0x00000000


	//----- nvinfo : EIATTR_REGCOUNT
	.align		4
.L_11:
        /*0048*/ 	.byte	0x04, 0x2f
        /*004a*/ 	.short	(.L_13 - .L_12)
	.align		4
.L_12:
        /*004c*/ 	.word	index@(_Z23myhistogram256kernel_04PjS_j)
        /*0050*/ 	.word	0x00000012


	//----- nvinfo : EIATTR_FRAME_SIZE
	.align		4
.L_13:
        /*0054*/ 	.byte	0x04, 0x11
        /*0056*/ 	.short	(.L_15 - .L_14)
	.align		4
.L_14:
        /*0058*/ 	.word	index@(_Z23myhistogram256kernel_04PjS_j)
        /*005c*/ 	.word	0x00000000


	//----- nvinfo : EIATTR_MIN_STACK_SIZE
	.align		4
.L_15:
        /*0060*/ 	.byte	0x04, 0x12
        /*0062*/ 	.short	(.L_17 - .L_16)
	.align		4
.L_16:
        /*0064*/ 	.word	index@(_Z23myhistogram256kernel_04PjS_j)
        /*0068*/ 	.word	0x00000000


	//----- nvinfo : EIATTR_MIN_STACK_SIZE
	.align		4
.L_17:
        /*006c*/ 	.byte	0x04, 0x12
        /*006e*/ 	.short	(.L_19 - .L_18)
	.align		4
.L_18:
        /*0070*/ 	.word	index@(_Z23myhistogram256kernel_03PjS_)
        /*0074*/ 	.word	0x00000000


	//----- nvinfo : EIATTR_MIN_STACK_SIZE
	.align		4
.L_19:
        /*0078*/ 	.byte	0x04, 0x12
        /*007a*/ 	.short	(.L_21 - .L_20)
	.align		4
.L_20:
        /*007c*/ 	.word	index@(_Z23myhistogram256kernel_02PjS_)
        /*0080*/ 	.word	0x00000000


	//----- nvinfo : EIATTR_MIN_STACK_SIZE
	.align		4
.L_21:
        /*0084*/ 	.byte	0x04, 0x12
        /*0086*/ 	.short	(.L_23 - .L_22)
	.align		4
.L_22:
        /*0088*/ 	.word	index@(_Z23myhistogram256kernel_01PjS_)
        /*008c*/ 	.word	0x00000000
.L_23:


//--------------------- .nv.compat                --------------------------
	.section	.nv.compat,"",@"SHT_CUDA_COMPAT_INFO"
	.align	4
        /*0000*/ 	.byte	0x02, 0x09, 0x00, 0x00, 0x02, 0x02, 0x01, 0x00, 0x02, 0x05, 0x05, 0x00, 0x03, 0x07, 0x01, 0x01
        /*0010*/ 	.byte	0x02, 0x03, 0x00, 0x00, 0x02, 0x06, 0x01, 0x00, 0x04, 0x0b, 0x08, 0x00, 0x09, 0x00, 0x00, 0x00
        /*0020*/ 	.byte	0x00, 0x00, 0x00, 0x00


//--------------------- .nv.info._Z23myhistogram256kernel_04PjS_j --------------------------
	.section	.nv.info._Z23myhistogram256kernel_04PjS_j,"",@"SHT_CUDA_INFO"
	.sectionflags	@""
	.align	4


	//----- nvinfo : EIATTR_CUDA_API_VERSION
	.align		4
        /*0000*/ 	.byte	0x04, 0x37
        /*0002*/ 	.short	(.L_25 - .L_24)
.L_24:
        /*0004*/ 	.word	0x00000082


	//----- nvinfo : EIATTR_KPARAM_INFO
	.align		4
.L_25:
        /*0008*/ 	.byte	0x04, 0x17
        /*000a*/ 	.short	(.L_27 - .L_26)
.L_26:
        /*000c*/ 	.word	0x00000000
        /*0010*/ 	.short	0x0002
        /*0012*/ 	.short	0x0010
        /*0014*/ 	.byte	0x00, 0xf0, 0x11, 0x00


	//----- nvinfo : EIATTR_KPARAM_INFO
	.align		4
.L_27:
        /*0018*/ 	.byte	0x04, 0x17
        /*001a*/ 	.short	(.L_29 - .L_28)
.L_28:
        /*001c*/ 	.word	0x00000000
        /*0020*/ 	.short	0x0001
        /*0022*/ 	.short	0x0008
        /*0024*/ 	.byte	0x00, 0xf5, 0x21, 0x00


	//----- nvinfo : EIATTR_KPARAM_INFO
	.align		4
.L_29:
        /*0028*/ 	.byte	0x04, 0x17
        /*002a*/ 	.short	(.L_31 - .L_30)
.L_30:
        /*002c*/ 	.word	0x00000000
        /*0030*/ 	.short	0x0000
        /*0032*/ 	.short	0x0000
        /*0034*/ 	.byte	0x00, 0xf5, 0x21, 0x00


	//----- nvinfo : EIATTR_SPARSE_MMA_MASK
	.align		4
.L_31:
        /*0038*/ 	.byte	0x03, 0x50
        /*003a*/ 	.short	0x0000


	//----- nvinfo : EIATTR_MAXREG_COUNT
	.align		4
        /*003c*/ 	.byte	0x03, 0x1b
        /*003e*/ 	.short	0x00ff


	//----- nvinfo : EIATTR_NUM_BARRIERS
	.align		4
        /*0040*/ 	.byte	0x02, 0x4c
        /*0042*/ 	.byte	0x01
	.zero		1


	//----- nvinfo : EIATTR_MERCURY_ISA_VERSION
	.align		4
        /*0044*/ 	.byte	0x03, 0x5f
        /*0046*/ 	.short	0x0101


	//----- nvinfo : EIATTR_VRC_CTA_INIT_COUNT
	.align		4
        /*0048*/ 	.byte	0x02, 0x4a
	.zero		1
	.zero		1


	//----- nvinfo : EIATTR_EXIT_INSTR_OFFSETS
	.align		4
        /*004c*/ 	.byte	0x04, 0x1c
        /*004e*/ 	.short	(.L_33 - .L_32)


	//   ....[0]....
.L_32:
        /*0050*/ 	.word	0x00000e60


	//----- nvinfo : EIATTR_CBANK_PARAM_SIZE
	.align		4
.L_33:
        /*0054*/ 	.byte	0x03, 0x19
        /*0056*/ 	.short	0x0014


	//----- nvinfo : EIATTR_PARAM_CBANK
	.align		4
        /*0058*/ 	.byte	0x04, 0x0a
        /*005a*/ 	.short	(.L_35 - .L_34)
	.align		4
.L_34:
        /*005c*/ 	.word	index@(.nv.constant0._Z23myhistogram256kernel_04PjS_j)
        /*0060*/ 	.short	0x0380
        /*0062*/ 	.short	0x0014


	//----- nvinfo : EIATTR_SW_WAR
	.align		4
.L_35:
        /*0064*/ 	.byte	0x04, 0x36
        /*0066*/ 	.short	(.L_37 - .L_36)
.L_36:
        /*0068*/ 	.word	0x00000008
.L_37:


//--------------------- .nv.info._Z23myhistogram256kernel_03PjS_ --------------------------
	.section	.nv.info._Z23myhistogram256kernel_03PjS_,"",@"SHT_CUDA_INFO"
	.sectionflags	@""
	.align	4


	//----- nvinfo : EIATTR_CUDA_API_VERSION
	.align		4
        /*0000*/ 	.byte	0x04, 0x37
        /*0002*/ 	.short	(.L_39 - .L_38)
.L_38:
        /*0004*/ 	.word	0x00000082


	//----- nvinfo : EIATTR_KPARAM_INFO
	.align		4
.L_39:
        /*0008*/ 	.byte	0x04, 0x17
        /*000a*/ 	.short	(.L_41 - .L_40)
.L_40:
        /*000c*/ 	.word	0x00000000
        /*0010*/ 	.short	0x0001
        /*0012*/ 	.short	0x0008
        /*0014*/ 	.byte	0x00, 0xf5, 0x21, 0x00


	//----- nvinfo : EIATTR_KPARAM_INFO
	.align		4
.L_41:
        /*0018*/ 	.byte	0x04, 0x17
        /*001a*/ 	.short	(.L_43 - .L_42)
.L_42:
        /*001c*/ 	.word	0x00000000
        /*0020*/ 	.short	0x0000
        /*0022*/ 	.short	0x0000
        /*0024*/ 	.byte	0x00, 0xf5, 0x21, 0x00


	//----- nvinfo : EIATTR_SPARSE_MMA_MASK
	.align		4
.L_43:
        /*0028*/ 	.byte	0x03, 0x50
        /*002a*/ 	.short	0x0000


	//----- nvinfo : EIATTR_MAXREG_COUNT
	.align		4
        /*002c*/ 	.byte	0x03, 0x1b
        /*002e*/ 	.short	0x00ff


	//----- nvinfo : EIATTR_NUM_BARRIERS
	.align		4
        /*0030*/ 	.byte	0x02, 0x4c
        /*0032*/ 	.byte	0x01
	.zero		1


	//----- nvinfo : EIATTR_MERCURY_ISA_VERSION
	.align		4
        /*0034*/ 	.byte	0x03, 0x5f
        /*0036*/ 	.short	0x0101


	//----- nvinfo : EIATTR_VRC_CTA_INIT_COUNT
	.align		4
        /*0038*/ 	.byte	0x02, 0x4a
	.zero		1
	.zero		1


	//----- nvinfo : EIATTR_EXIT_INSTR_OFFSETS
	.align		4
        /*003c*/ 	.byte	0x04, 0x1c
        /*003e*/ 	.short	(.L_45 - .L_44)


	//   ....[0]....
.L_44:
        /*0040*/ 	.word	0x00000240


	//----- nvinfo : EIATTR_CBANK_PARAM_SIZE
	.align		4
.L_45:
        /*0044*/ 	.byte	0x03, 0x19
        /*0046*/ 	.short	0x0010


	//----- nvinfo : EIATTR_PARAM_CBANK
	.align		4
        /*0048*/ 	.byte	0x04, 0x0a
        /*004a*/ 	.short	(.L_47 - .L_46)
	.align		4
.L_46:
        /*004c*/ 	.word	index@(.nv.constant0._Z23myhistogram256kernel_03PjS_)
        /*0050*/ 	.short	0x0380
        /*0052*/ 	.short	0x0010


	//----- nvinfo : EIATTR_SW_WAR
	.align		4
.L_47:
        /*0054*/ 	.byte	0x04, 0x36
        /*0056*/ 	.short	(.L_49 - .L_48)
.L_48:
        /*0058*/ 	.word	0x00000008
.L_49:


//--------------------- .nv.info._Z23myhistogram256kernel_02PjS_ --------------------------
	.section	.nv.info._Z23myhistogram256kernel_02PjS_,"",@"SHT_CUDA_INFO"
	.sectionflags	@""
	.align	4


	//----- nvinfo : EIATTR_CUDA_API_VERSION
	.align		4
        /*0000*/ 	.byte	0x04, 0x37
        /*0002*/ 	.short	(.L_51 - .L_50)
.L_50:
        /*0004*/ 	.word	0x00000082


	//----- nvinfo : EIATTR_KPARAM_INFO
	.align		4
.L_51:
        /*0008*/ 	.byte	0x04, 0x17
        /*000a*/ 	.short	(.L_53 - .L_52)
.L_52:
        /*000c*/ 	.word	0x00000000
        /*0010*/ 	.short	0x0001
        /*0012*/ 	.short	0x0008
        /*0014*/ 	.byte	0x00, 0xf5, 0x21, 0x00


	//----- nvinfo : EIATTR_KPARAM_INFO
	.align		4
.L_53:
        /*0018*/ 	.byte	0x04, 0x17
        /*001a*/ 	.short	(.L_55 - .L_54)
.L_54:
        /*001c*/ 	.word	0x00000000
        /*0020*/ 	.short	0x0000
        /*0022*/ 	.short	0x0000
        /*0024*/ 	.byte	0x00, 0xf5, 0x21, 0x00


	//----- nvinfo : EIATTR_SPARSE_MMA_MASK
	.align		4
.L_55:
        /*0028*/ 	.byte	0x03, 0x50
        /*002a*/ 	.short	0x0000


	//----- nvinfo : EIATTR_MAXREG_COUNT
	.align		4
        /*002c*/ 	.byte	0x03, 0x1b
        /*002e*/ 	.short	0x00ff


	//----- nvinfo : EIATTR_MERCURY_ISA_VERSION
	.align		4
        /*0030*/ 	.byte	0x03, 0x5f
        /*0032*/ 	.short	0x0101


	//----- nvinfo : EIATTR_VRC_CTA_INIT_COUNT
	.align		4
        /*0034*/ 	.byte	0x02, 0x4a
	.zero		1
	.zero		1


	//----- nvinfo : EIATTR_EXIT_INSTR_OFFSETS
	.align		4
        /*0038*/ 	.byte	0x04, 0x1c
        /*003a*/ 	.short	(.L_57 - .L_56)


	//   ....[0]....
.L_56:
        /*003c*/ 	.word	0x00000190


	//----- nvinfo : EIATTR_CBANK_PARAM_SIZE
	.align		4
.L_57:
        /*0040*/ 	.byte	0x03, 0x19
        /*0042*/ 	.short	0x0010


	//----- nvinfo : EIATTR_PARAM_CBANK
	.align		4
        /*0044*/ 	.byte	0x04, 0x0a
        /*0046*/ 	.short	(.L_59 - .L_58)
	.align		4
.L_58:
        /*0048*/ 	.word	index@(.nv.constant0._Z23myhistogram256kernel_02PjS_)
        /*004c*/ 	.short	0x0380
        /*004e*/ 	.short	0x0010


	//----- nvinfo : EIATTR_SW_WAR
	.align		4
.L_59:
        /*0050*/ 	.byte	0x04, 0x36
        /*0052*/ 	.short	(.L_61 - .L_60)
.L_60:
        /*0054*/ 	.word	0x00000008
.L_61:


//--------------------- .nv.info._Z23myhistogram256kernel_01PjS_ --------------------------
	.section	.nv.info._Z23myhistogram256kernel_01PjS_,"",@"SHT_CUDA_INFO"
	.sectionflags	@""
	.align	4


	//----- nvinfo : EIATTR_CUDA_API_VERSION
	.align		4
        /*0000*/ 	.byte	0x04, 0x37
        /*0002*/ 	.short	(.L_63 - .L_62)
.L_62:
        /*0004*/ 	.word	0x00000082


	//----- nvinfo : EIATTR_KPARAM_INFO
	.align		4
.L_63:
        /*0008*/ 	.byte	0x04, 0x17
        /*000a*/ 	.short	(.L_65 - .L_64)
.L_64:
        /*000c*/ 	.word	0x00000000
        /*0010*/ 	.short	0x0001
        /*0012*/ 	.short	0x0008
        /*0014*/ 	.byte	0x00, 0xf5, 0x21, 0x00


	//----- nvinfo : EIATTR_KPARAM_INFO
	.align		4
.L_65:
        /*0018*/ 	.byte	0x04, 0x17
        /*001a*/ 	.short	(.L_67 - .L_66)
.L_66:
        /*001c*/ 	.word	0x00000000
        /*0020*/ 	.short	0x0000
        /*0022*/ 	.short	0x0000
        /*0024*/ 	.byte	0x00, 0xf5, 0x21, 0x00


	//----- nvinfo : EIATTR_SPARSE_MMA_MASK
	.align		4
.L_67:
        /*0028*/ 	.byte	0x03, 0x50
        /*002a*/ 	.short	0x0000


	//----- nvinfo : EIATTR_MAXREG_COUNT
	.align		4
        /*002c*/ 	.byte	0x03, 0x1b
        /*002e*/ 	.short	0x00ff


	//----- nvinfo : EIATTR_MERCURY_ISA_VERSION
	.align		4
        /*0030*/ 	.byte	0x03, 0x5f
        /*0032*/ 	.short	0x0101


	//----- nvinfo : EIATTR_VRC_CTA_INIT_COUNT
	.align		4
        /*0034*/ 	.byte	0x02, 0x4a
	.zero		1
	.zero		1


	//----- nvinfo : EIATTR_EXIT_INSTR_OFFSETS
	.align		4
        /*0038*/ 	.byte	0x04, 0x1c
        /*003a*/ 	.short	(.L_69 - .L_68)


	//   ....[0]....
.L_68:
        /*003c*/ 	.word	0x00001190


	//----- nvinfo : EIATTR_CBANK_PARAM_SIZE
	.align		4
.L_69:
        /*0040*/ 	.byte	0x03, 0x19
        /*0042*/ 	.short	0x0010


	//----- nvinfo : EIATTR_PARAM_CBANK
	.align		4
        /*0044*/ 	.byte	0x04, 0x0a
        /*0046*/ 	.short	(.L_71 - .L_70)
	.align		4
.L_70:
        /*0048*/ 	.word	index@(.nv.constant0._Z23myhistogram256kernel_01PjS_)
        /*004c*/ 	.short	0x0380
        /*004e*/ 	.short	0x0010


	//----- nvinfo : EIATTR_SW_WAR
	.align		4
.L_71:
        /*0050*/ 	.byte	0x04, 0x36
        /*0052*/ 	.short	(.L_73 - .L_72)
.L_72:
        /*0054*/ 	.word	0x00000008
.L_73:


//--------------------- .nv.callgraph             --------------------------
	.section	.nv.callgraph,"",@"SHT_CUDA_CALLGRAPH"
	.align	4
	.sectionentsize	8
	.align		4
        /*0000*/ 	.word	0x00000000
	.align		4
        /*0004*/ 	.word	0xffffffff
	.align		4
        /*0008*/ 	.word	0x00000000
	.align		4
        /*000c*/ 	.word	0xfffffffe
	.align		4
        /*0010*/ 	.word	0x00000000
	.align		4
        /*0014*/ 	.word	0xfffffffd
	.align		4
        /*0018*/ 	.word	0x00000000
	.align		4
        /*001c*/ 	.word	0xfffffffc


//--------------------- .text._Z23myhistogram256kernel_04PjS_j --------------------------
	.section	.text._Z23myhistogram256kernel_04PjS_j,"ax",@progbits
	.align	128
        .global         _Z23myhistogram256kernel_04PjS_j
        .type           _Z23myhistogram256kernel_04PjS_j,@function
        .size           _Z23myhistogram256kernel_04PjS_j,(.L_x_9 - _Z23myhistogram256kernel_04PjS_j)
        .other          _Z23myhistogram256kernel_04PjS_j,@"STO_CUDA_ENTRY STV_DEFAULT"
_Z23myhistogram256kernel_04PjS_j:
.text._Z23myhistogram256kernel_04PjS_j:
[----:B------:R-:W-:Y:S01]  /*0000*/  LDC R1, c[0x0][0x37c] ;  /* 0x0000df00ff017b82 */ /* 0x000fe20000000800 */
[----:B------:R-:W0:Y:S07]  /*0010*/  S2R R0, SR_TID.X ;  /* 0x0000000000007919 */ /* 0x000e2e0000002100 */
[----:B------:R-:W1:Y:S01]  /*0020*/  S2UR UR5, SR_CgaCtaId ;  /* 0x00000000000579c3 */ /* 0x000e620000008800 */
[----:B------:R-:W-:Y:S01]  /*0030*/  UMOV UR4, 0x400 ;  /* 0x0000040000047882 */ /* 0x000fe20000000000 */
[----:B------:R-:W2:Y:S01]  /*0040*/  LDCU UR6, c[0x0][0x390] ;  /* 0x00007200ff0677ac */ /* 0x000ea20008000800 */
[----:B------:R-:W3:Y:S01]  /*0050*/  LDCU.64 UR8, c[0x0][0x358] ;  /* 0x00006b00ff0877ac */ /* 0x000ee20008000a00 */
[----:B--2---:R-:W-:-:S02]  /*0060*/  UISETP.NE.AND UP0, UPT, UR6, URZ, UPT ;  /* 0x000000ff0600728c */ /* 0x004fc4000bf05270 */
[----:B-1----:R-:W-:-:S06]  /*0070*/  ULEA UR4, UR5, UR4, 0x18 ;  /* 0x0000000405047291 */ /* 0x002fcc000f8ec0ff */
[----:B0-----:R-:W-:-:S05]  /*0080*/  LEA R4, R0, UR4, 0x2 ;  /* 0x0000000400047c11 */ /* 0x001fca000f8e10ff */
[----:B------:R0:W-:Y:S01]  /*0090*/  STS [R4], RZ ;  /* 0x000000ff04007388 */ /* 0x0001e20000000800 */
[----:B------:R-:W-:Y:S06]  /*00a0*/  BAR.SYNC.DEFER_BLOCKING 0x0 ;  /* 0x0000000000007b1d */ /* 0x000fec0000010000 */
[----:B---3--:R-:W-:Y:S05]  /*00b0*/  BRA.U !UP0, `(.L_x_0) ;  /* 0x0000000d08547547 */ /* 0x008fea000b800000 */
[----:B------:R-:W1:Y:S01]  /*00c0*/  S2R R2, SR_TID.Y ;  /* 0x0000000000027919 */ /* 0x000e620000002200 */
[----:B------:R-:W2:Y:S01]  /*00d0*/  S2UR UR5, SR_CTAID.X ;  /* 0x00000000000579c3 */ /* 0x000ea20000002500 */
[----:B------:R-:W-:Y:S01]  /*00e0*/  UISETP.GE.U32.AND UP0, UPT, UR6, 0x8, UPT ;  /* 0x000000080600788c */ /* 0x000fe2000bf06070 */
[----:B------:R-:W1:Y:S06]  /*00f0*/  S2R R3, SR_CTAID.Y ;  /* 0x0000000000037919 */ /* 0x000e6c0000002600 */
[----:B------:R-:W2:Y:S01]  /*0100*/  LDC R5, c[0x0][0x370] ;  /* 0x0000dc00ff057b82 */ /* 0x000ea20000000800 */
[----:B------:R-:W1:Y:S01]  /*0110*/  LDCU UR7, c[0x0][0x364] ;  /* 0x00006c80ff0777ac */ /* 0x000e620008000800 */
[----:B------:R-:W3:Y:S02]  /*0120*/  LDCU UR4, c[0x0][0x360] ;  /* 0x00006c00ff0477ac */ /* 0x000ee40008000800 */
[----:B---3--:R-:W-:Y:S01]  /*0130*/  UIMAD UR4, UR4, UR6, URZ ;  /* 0x00000006040472a4 */ /* 0x008fe2000f8e02ff */
[----:B-1----:R-:W-:-:S04]  /*0140*/  IMAD R2, R3, UR7, R2 ;  /* 0x0000000703027c24 */ /* 0x002fc8000f8e0202 */
[----:B--2---:R-:W-:-:S04]  /*0150*/  IMAD R5, R2, R5, UR5 ;  /* 0x0000000502057e24 */ /* 0x004fc8000f8e0205 */
[----:B------:R-:W-:Y:S01]  /*0160*/  IMAD R5, R5, UR4, R0 ;  /* 0x0000000405057c24 */ /* 0x000fe2000f8e0200 */
[----:B------:R-:W-:Y:S01]  /*0170*/  UMOV UR4, URZ ;  /* 0x000000ff00047c82 */ /* 0x000fe20008000000 */
[----:B------:R-:W-:Y:S05]  /*0180*/  BRA.U !UP0, `(.L_x_1) ;  /* 0x0000000508907547 */ /* 0x000fea000b800000 */
[----:B------:R-:W1:Y:S01]  /*0190*/  LDC.64 R2, c[0x0][0x380] ;  /* 0x0000e000ff027b82 */ /* 0x000e620000000a00 */
[----:B------:R-:W-:Y:S01]  /*01a0*/  ULOP3.LUT UR4, UR6, 0xfffffff8, URZ, 0xc0, !UPT ;  /* 0xfffffff806047892 */ /* 0x000fe2000f8ec0ff */
[----:B------:R-:W-:Y:S01]  /*01b0*/  IMAD.MOV.U32 R7, RZ, RZ, R5 ;  /* 0x000000ffff077224 */ /* 0x000fe200078e0005 */
[----:B------:R-:W2:Y:S02]  /*01c0*/  LDCU.64 UR10, c[0x0][0x388] ;  /* 0x00007100ff0a77ac */ /* 0x000ea40008000a00 */
[----:B------:R-:W-:Y:S01]  /*01d0*/  UIADD3 UR4, UPT, UPT, -UR4, URZ, URZ ;  /* 0x000000ff04047290 */ /* 0x000fe2000fffe1ff */
[----:B------:R-:W-:-:S11]  /*01e0*/  UMOV UR5, 0x400 ;  /* 0x0000040000057882 */ /* 0x000fd60000000000 */
.L_x_2:
[----:B-1----:R-:W-:-:S06]  /*01f0*/  IMAD.WIDE.U32 R8, R7, 0x4, R2 ;  /* 0x0000000407087825 */ /* 0x002fcc00078e0002 */
[----:B------:R-:W3:Y:S01]  /*0200*/  LDG.E R8, desc[UR8][R8.64] ;  /* 0x0000000808087981 */ /* 0x000ee2000c1e1900 */
[----:B------:R-:W-:-:S05]  /*0210*/  IADD3 R13, PT, PT, R7, 0x100, RZ ;  /* 0x00000100070d7810 */ /* 0x000fca0007ffe0ff */
[----:B------:R-:W-:-:S04]  /*0220*/  IMAD.WIDE.U32 R12, R13, 0x4, R2 ;  /* 0x000000040d0c7825 */ /* 0x000fc800078e0002 */
[----:B---3--:R-:W-:-:S05]  /*0230*/  IMAD.SHL.U32 R6, R8, 0x4, RZ ;  /* 0x0000000408067824 */ /* 0x008fca00078e00ff */
[----:B------:R-:W-:-:S04]  /*0240*/  LOP3.LUT R6, R6, 0x3fc, RZ, 0xc0, !PT ;  /* 0x000003fc06067812 */ /* 0x000fc800078ec0ff */
[----:B--2---:R-:W-:Y:S01]  /*0250*/  IADD3 R10, P0, PT, R6, UR10, RZ ;  /* 0x0000000a060a7c10 */ /* 0x004fe2000ff1e0ff */
[----:B------:R-:W-:-:S04]  /*0260*/  IMAD.MOV.U32 R6, RZ, RZ, 0x1 ;  /* 0x00000001ff067424 */ /* 0x000fc800078e00ff */
[----:B------:R-:W-:-:S05]  /*0270*/  IMAD.X R11, RZ, RZ, UR11, P0 ;  /* 0x0000000bff0b7e24 */ /* 0x000fca00080e06ff */
[----:B------:R-:W-:Y:S04]  /*0280*/  REDG.E.ADD.STRONG.GPU desc[UR8][R10.64], R6 ;  /* 0x000000060a00798e */ /* 0x000fe8000c12e108 */
[----:B------:R-:W-:Y:S04]  /*0290*/  REDG.E.ADD.STRONG.GPU desc[UR8][R10.64], R6 ;  /* 0x000000060a00798e */ /* 0x000fe8000c12e108 */
[----:B------:R-:W-:Y:S04]  /*02a0*/  REDG.E.ADD.STRONG.GPU desc[UR8][R10.64], R6 ;  /* 0x000000060a00798e */ /* 0x000fe8000c12e108 */
[----:B------:R1:W-:Y:S04]  /*02b0*/  REDG.E.ADD.STRONG.GPU desc[UR8][R10.64], R6 ;  /* 0x000000060a00798e */ /* 0x0003e8000c12e108 */
[----:B------:R-:W2:Y:S01]  /*02c0*/  LDG.E R12, desc[UR8][R12.64] ;  /* 0x000000080c0c7981 */ /* 0x000ea2000c1e1900 */
[----:B------:R-:W-:-:S04]  /*02d0*/  VIADD R15, R7, 0x200 ;  /* 0x00000200070f7836 */ /* 0x000fc80000000000 */
[----:B------:R-:W-:Y:S01]  /*02e0*/  IMAD.WIDE.U32 R14, R15, 0x4, R2 ;  /* 0x000000040f0e7825 */ /* 0x000fe200078e0002 */
[----:B--2---:R-:W-:-:S04]  /*02f0*/  SHF.L.U32 R8, R12, 0x2, RZ ;  /* 0x000000020c087819 */ /* 0x004fc800000006ff */
[----:B------:R-:W-:-:S04]  /*0300*/  LOP3.LUT R8, R8, 0x3fc, RZ, 0xc0, !PT ;  /* 0x000003fc08087812 */ /* 0x000fc800078ec0ff */
[----:B------:R-:W-:-:S05]  /*0310*/  IADD3 R8, P0, PT, R8, UR10, RZ ;  /* 0x0000000a08087c10 */ /* 0x000fca000ff1e0ff */
[----:B------:R-:W-:-:S05]  /*0320*/  IMAD.X R9, RZ, RZ, UR11, P0 ;  /* 0x0000000bff097e24 */ /* 0x000fca00080e06ff */
[----:B------:R-:W-:Y:S04]  /*0330*/  REDG.E.ADD.STRONG.GPU desc[UR8][R8.64], R6 ;  /* 0x000000060800798e */ /* 0x000fe8000c12e108 */
[----:B------:R-:W-:Y:S04]  /*0340*/  REDG.E.ADD.STRONG.GPU desc[UR8][R8.64], R6 ;  /* 0x000000060800798e */ /* 0x000fe8000c12e108 */
[----:B------:R-:W-:Y:S04]  /*0350*/  REDG.E.ADD.STRONG.GPU desc[UR8][R8.64], R6 ;  /* 0x000000060800798e */ /* 0x000fe8000c12e108 */
[----:B------:R2:W-:Y:S04]  /*0360*/  REDG.E.ADD.STRONG.GPU desc[UR8][R8.64], R6 ;  /* 0x000000060800798e */ /* 0x0005e8000c12e108 */
[----:B------:R-:W1:Y:S01]  /*0370*/  LDG.E R14, desc[UR8][R14.64] ;  /* 0x000000080e0e7981 */ /* 0x000e62000c1e1900 */
[----:B------:R-:W-:-:S04]  /*0380*/  VIADD R13, R7, 0x300 ;  /* 0x00000300070d7836 */ /* 0x000fc80000000000 */
[----:B------:R-:W-:Y:S01]  /*0390*/  IMAD.WIDE.U32 R12, R13, 0x4, R2 ;  /* 0x000000040d0c7825 */ /* 0x000fe200078e0002 */
[----:B-1----:R-:W-:-:S04]  /*03a0*/  SHF.L.U32 R10, R14, 0x2, RZ ;  /* 0x000000020e0a7819 */ /* 0x002fc800000006ff */
[----:B------:R-:W-:-:S04]  /*03b0*/  LOP3.LUT R10, R10, 0x3fc, RZ, 0xc0, !PT ;  /* 0x000003fc0a0a7812 */ /* 0x000fc800078ec0ff */
[----:B------:R-:W-:-:S05]  /*03c0*/  IADD3 R10, P0, PT, R10, UR10, RZ ;  /* 0x0000000a0a0a7c10 */ /* 0x000fca000ff1e0ff */
        /* <DEDUP_REMOVED lines=45> */
[----:B------:R3:W-:Y:S04]  /*06a0*/  REDG.E.ADD.STRONG.GPU desc[UR8][R10.64], R6 ;  /* 0x000000060a00798e */ /* 0x0007e8000c12e108 */
[----:B------:R3:W-:Y:S04]  /*06b0*/  REDG.E.ADD.STRONG.GPU desc[UR8][R10.64], R6 ;  /* 0x000000060a00798e */ /* 0x0007e8000c12e108 */
[----:B------:R3:W-:Y:S04]  /*06c0*/  REDG.E.ADD.STRONG.GPU desc[UR8][R10.64], R6 ;  /* 0x000000060a00798e */ /* 0x0007e8000c12e108 */
[----:B------:R3:W-:Y:S04]  /*06d0*/  REDG.E.ADD.STRONG.GPU desc[UR8][R10.64], R6 ;  /* 0x000000060a00798e */ /* 0x0007e8000c12e108 */
[----:B------:R-:W2:Y:S02]  /*06e0*/  LDG.E R12, desc[UR8][R12.64] ;  /* 0x000000080c0c7981 */ /* 0x000ea4000c1e1900 */
[----:B--2---:R-:W-:-:S04]  /*06f0*/  SHF.L.U32 R8, R12, 0x2, RZ ;  /* 0x000000020c087819 */ /* 0x004fc800000006ff */
[----:B------:R-:W-:-:S04]  /*0700*/  LOP3.LUT R8, R8, 0x3fc, RZ, 0xc0, !PT ;  /* 0x000003fc08087812 */ /* 0x000fc800078ec0ff */
[----:B------:R-:W-:-:S05]  /*0710*/  IADD3 R8, P0, PT, R8, UR10, RZ ;  /* 0x0000000a08087c10 */ /* 0x000fca000ff1e0ff */
[----:B------:R-:W-:-:S05]  /*0720*/  IMAD.X R9, RZ, RZ, UR11, P0 ;  /* 0x0000000bff097e24 */ /* 0x000fca00080e06ff */
[----:B------:R3:W-:Y:S04]  /*0730*/  REDG.E.ADD.STRONG.GPU desc[UR8][R8.64], R6 ;  /* 0x000000060800798e */ /* 0x0007e8000c12e108 */
[----:B------:R3:W-:Y:S04]  /*0740*/  REDG.E.ADD.STRONG.GPU desc[UR8][R8.64], R6 ;  /* 0x000000060800798e */ /* 0x0007e8000c12e108 */
[----:B------:R3:W-:Y:S04]  /*0750*/  REDG.E.ADD.STRONG.GPU desc[UR8][R8.64], R6 ;  /* 0x000000060800798e */ /* 0x0007e8000c12e108 */
[----:B------:R3:W-:Y:S01]  /*0760*/  REDG.E.ADD.STRONG.GPU desc[UR8][R8.64], R6 ;  /* 0x000000060800798e */ /* 0x0007e2000c12e108 */
[----:B------:R-:W-:Y:S01]  /*0770*/  UIADD3 UR4, UPT, UPT, UR4, 0x8, URZ ;  /* 0x0000000804047890 */ /* 0x000fe2000fffe0ff */
[----:B------:R-:W-:Y:S01]  /*0780*/  VIADD R7, R7, 0x800 ;  /* 0x0000080007077836 */ /* 0x000fe20000000000 */
[----:B------:R-:W-:-:S02]  /*0790*/  UIADD3 UR5, UPT, UPT, UR5, 0x800, URZ ;  /* 0x0000080005057890 */ /* 0x000fc4000fffe0ff */
[----:B------:R-:W-:-:S09]  /*07a0*/  UISETP.NE.AND UP0, UPT, UR4, URZ, UPT ;  /* 0x000000ff0400728c */ /* 0x000fd2000bf05270 */
[----:B---3--:R-:W-:Y:S05]  /*07b0*/  BRA.U UP0, `(.L_x_2) ;  /* 0xfffffff9008c7547 */ /* 0x008fea000b83ffff */
[----:B------:R-:W-:-:S12]  /*07c0*/  UIADD3 UR4, UPT, UPT, UR5, -0x400, URZ ;  /* 0xfffffc0005047890 */ /* 0x000fd8000fffe0ff */
.L_x_1:
[----:B------:R-:W-:-:S09]  /*07d0*/  ULOP3.LUT UP0, UR5, UR6, 0x7, URZ, 0xc0, !UPT ;  /* 0x0000000706057892 */ /* 0x000fd2000f80c0ff */
[----:B------:R-:W-:Y:S05]  /*07e0*/  BRA.U !UP0, `(.L_x_0) ;  /* 0x0000000508887547 */ /* 0x000fea000b800000 */
[----:B------:R-:W-:Y:S02]  /*07f0*/  UISETP.GE.U32.AND UP0, UPT, UR5, 0x4, UPT ;  /* 0x000000040500788c */ /* 0x000fe4000bf06070 */
[----:B------:R-:W-:-:S04]  /*0800*/  ULOP3.LUT UR7, UR6, 0x3, URZ, 0xc0, !UPT ;  /* 0x0000000306077892 */ /* 0x000fc8000f8ec0ff */
[----:B------:R-:W-:-:S03]  /*0810*/  UISETP.NE.AND UP1, UPT, UR7, URZ, UPT ;  /* 0x000000ff0700728c */ /* 0x000fc6000bf25270 */
[----:B------:R-:W-:Y:S08]  /*0820*/  BRA.U !UP0, `(.L_x_3) ;  /* 0x0000000108c07547 */ /* 0x000ff0000b800000 */
[----:B------:R-:W1:Y:S01]  /*0830*/  LDC.64 R2, c[0x0][0x380] ;  /* 0x0000e000ff027b82 */ /* 0x000e620000000a00 */
[----:B------:R-:W-:Y:S01]  /*0840*/  IADD3 R7, PT, PT, R5, UR4, RZ ;  /* 0x0000000405077c10 */ /* 0x000fe2000fffe0ff */
[----:B------:R-:W2:Y:S04]  /*0850*/  LDCU.64 UR10, c[0x0][0x388] ;  /* 0x00007100ff0a77ac */ /* 0x000ea80008000a00 */
[----:B-1----:R-:W-:-:S06]  /*0860*/  IMAD.WIDE.U32 R8, R7, 0x4, R2 ;  /* 0x0000000407087825 */ /* 0x002fcc00078e0002 */
[----:B------:R-:W3:Y:S01]  /*0870*/  LDG.E R8, desc[UR8][R8.64] ;  /* 0x0000000808087981 */ /* 0x000ee2000c1e1900 */
[----:B------:R-:W-:-:S04]  /*0880*/  VIADD R13, R7, 0x100 ;  /* 0x00000100070d7836 */ /* 0x000fc80000000000 */
[----:B------:R-:W-:-:S04]  /*0890*/  IMAD.WIDE.U32 R12, R13, 0x4, R2 ;  /* 0x000000040d0c7825 */ /* 0x000fc800078e0002 */
[----:B---3--:R-:W-:-:S05]  /*08a0*/  IMAD.SHL.U32 R6, R8, 0x4, RZ ;  /* 0x0000000408067824 */ /* 0x008fca00078e00ff */
[----:B------:R-:W-:-:S04]  /*08b0*/  LOP3.LUT R6, R6, 0x3fc, RZ, 0xc0, !PT ;  /* 0x000003fc06067812 */ /* 0x000fc800078ec0ff */
[----:B--2---:R-:W-:Y:S01]  /*08c0*/  IADD3 R10, P0, PT, R6, UR10, RZ ;  /* 0x0000000a060a7c10 */ /* 0x004fe2000ff1e0ff */
[----:B------:R-:W-:-:S03]  /*08d0*/  IMAD.MOV.U32 R6, RZ, RZ, 0x1 ;  /* 0x00000001ff067424 */ /* 0x000fc600078e00ff */
[----:B------:R-:W-:-:S05]  /*08e0*/  IADD3.X R11, PT, PT, RZ, UR11, RZ, P0, !PT ;  /* 0x0000000bff0b7c10 */ /* 0x000fca00087fe4ff */
        /* <DEDUP_REMOVED lines=9> */
[----:B------:R-:W-:-:S04]  /*0980*/  IADD3 R8, P0, PT, R8, UR10, RZ ;  /* 0x0000000a08087c10 */ /* 0x000fc8000ff1e0ff */
[----:B------:R-:W-:-:S05]  /*0990*/  IADD3.X R9, PT, PT, RZ, UR11, RZ, P0, !PT ;  /* 0x0000000bff097c10 */ /* 0x000fca00087fe4ff */
[----:B------:R-:W-:Y:S04]  /*09a0*/  REDG.E.ADD.STRONG.GPU desc[UR8][R8.64], R6 ;  /* 0x000000060800798e */ /* 0x000fe8000c12e108 */
[----:B------:R-:W-:Y:S04]  /*09b0*/  REDG.E.ADD.STRONG.GPU desc[UR8][R8.64], R6 ;  /* 0x000000060800798e */ /* 0x000fe8000c12e108 */
[----:B------:R-:W-:Y:S04]  /*09c0*/  REDG.E.ADD.STRONG.GPU desc[UR8][R8.64], R6 ;  /* 0x000000060800798e */ /* 0x000fe8000c12e108 */
[----:B------:R2:W-:Y:S04]  /*09d0*/  REDG.E.ADD.STRONG.GPU desc[UR8][R8.64], R6 ;  /* 0x000000060800798e */ /* 0x0005e8000c12e108 */
[----:B------:R-:W1:Y:S01]  /*09e0*/  LDG.E R14, desc[UR8][R14.64] ;  /* 0x000000080e0e7981 */ /* 0x000e62000c1e1900 */
[----:B------:R-:W-:-:S05]  /*09f0*/  IADD3 R7, PT, PT, R7, 0x300, RZ ;  /* 0x0000030007077810 */ /* 0x000fca0007ffe0ff */
[----:B------:R-:W-:-:S04]  /*0a00*/  IMAD.WIDE.U32 R2, R7, 0x4, R2 ;  /* 0x0000000407027825 */ /* 0x000fc800078e0002 */
[----:B-1----:R-:W-:-:S05]  /*0a10*/  IMAD.SHL.U32 R10, R14, 0x4, RZ ;  /* 0x000000040e0a7824 */ /* 0x002fca00078e00ff */
[----:B------:R-:W-:-:S04]  /*0a20*/  LOP3.LUT R10, R10, 0x3fc, RZ, 0xc0, !PT ;  /* 0x000003fc0a0a7812 */ /* 0x000fc800078ec0ff */
[----:B------:R-:W-:-:S05]  /*0a30*/  IADD3 R10, P0, PT, R10, UR10, RZ ;  /* 0x0000000a0a0a7c10 */ /* 0x000fca000ff1e0ff */
[----:B------:R-:W-:-:S05]  /*0a40*/  IMAD.X R11, RZ, RZ, UR11, P0 ;  /* 0x0000000bff0b7e24 */ /* 0x000fca00080e06ff */
[----:B------:R1:W-:Y:S04]  /*0a50*/  REDG.E.ADD.STRONG.GPU desc[UR8][R10.64], R6 ;  /* 0x000000060a00798e */ /* 0x0003e8000c12e108 */
[----:B------:R1:W-:Y:S04]  /*0a60*/  REDG.E.ADD.STRONG.GPU desc[UR8][R10.64], R6 ;  /* 0x000000060a00798e */ /* 0x0003e8000c12e108 */
[----:B------:R1:W-:Y:S04]  /*0a70*/  REDG.E.ADD.STRONG.GPU desc[UR8][R10.64], R6 ;  /* 0x000000060a00798e */ /* 0x0003e8000c12e108 */
[----:B------:R1:W-:Y:S04]  /*0a80*/  REDG.E.ADD.STRONG.GPU desc[UR8][R10.64], R6 ;  /* 0x000000060a00798e */ /* 0x0003e8000c12e108 */
[----:B------:R-:W3:Y:S02]  /*0a90*/  LDG.E R2, desc[UR8][R2.64] ;  /* 0x0000000802027981 */ /* 0x000ee4000c1e1900 */
[----:B---3--:R-:W-:-:S04]  /*0aa0*/  SHF.L.U32 R7, R2, 0x2, RZ ;  /* 0x0000000202077819 */ /* 0x008fc800000006ff */
[----:B------:R-:W-:-:S04]  /*0ab0*/  LOP3.LUT R7, R7, 0x3fc, RZ, 0xc0, !PT ;  /* 0x000003fc07077812 */ /* 0x000fc800078ec0ff */
[----:B--2---:R-:W-:-:S05]  /*0ac0*/  IADD3 R8, P0, PT, R7, UR10, RZ ;  /* 0x0000000a07087c10 */ /* 0x004fca000ff1e0ff */
[----:B------:R-:W-:-:S05]  /*0ad0*/  IMAD.X R9, RZ, RZ, UR11, P0 ;  /* 0x0000000bff097e24 */ /* 0x000fca00080e06ff */
[----:B------:R1:W-:Y:S04]  /*0ae0*/  REDG.E.ADD.STRONG.GPU desc[UR8][R8.64], R6 ;  /* 0x000000060800798e */ /* 0x0003e8000c12e108 */
[----:B------:R1:W-:Y:S04]  /*0af0*/  REDG.E.ADD.STRONG.GPU desc[UR8][R8.64], R6 ;  /* 0x000000060800798e */ /* 0x0003e8000c12e108 */
[----:B------:R1:W-:Y:S04]  /*0b00*/  REDG.E.ADD.STRONG.GPU desc[UR8][R8.64], R6 ;  /* 0x000000060800798e */ /* 0x0003e8000c12e108 */
[----:B------:R1:W-:Y:S01]  /*0b10*/  REDG.E.ADD.STRONG.GPU desc[UR8][R8.64], R6 ;  /* 0x000000060800798e */ /* 0x0003e2000c12e108 */
[----:B------:R-:W-:-:S12]  /*0b20*/  UIADD3 UR4, UPT, UPT, UR4, 0x400, URZ ;  /* 0x0000040004047890 */ /* 0x000fd8000fffe0ff */
.L_x_3:
[----:B------:R-:W-:Y:S05]  /*0b30*/  BRA.U !UP1, `(.L_x_0) ;  /* 0x0000000109b47547 */ /* 0x000fea000b800000 */
[----:B------:R-:W-:Y:S02]  /*0b40*/  UISETP.NE.AND UP0, UPT, UR7, 0x1, UPT ;  /* 0x000000010700788c */ /* 0x000fe4000bf05270 */
[----:B------:R-:W-:-:S04]  /*0b50*/  ULOP3.LUT UR5, UR6, 0x1, URZ, 0xc0, !UPT ;  /* 0x0000000106057892 */ /* 0x000fc8000f8ec0ff */
[----:B------:R-:W-:-:S03]  /*0b60*/  UISETP.NE.U32.AND UP1, UPT, UR5, 0x1, UPT ;  /* 0x000000010500788c */ /* 0x000fc6000bf25070 */
[----:B------:R-:W-:Y:S08]  /*0b70*/  BRA.U !UP0, `(.L_x_4) ;  /* 0x0000000108687547 */ /* 0x000ff0000b800000 */
[----:B-1----:R-:W1:Y:S01]  /*0b80*/  LDC.64 R6, c[0x0][0x380] ;  /* 0x0000e000ff067b82 */ /* 0x002e620000000a00 */
[----:B------:R-:W-:Y:S01]  /*0b90*/  IADD3 R3, PT, PT, R5, UR4, RZ ;  /* 0x0000000405037c10 */ /* 0x000fe2000fffe0ff */
[----:B------:R-:W2:Y:S04]  /*0ba0*/  LDCU.64 UR6, c[0x0][0x388] ;  /* 0x00007100ff0677ac */ /* 0x000ea80008000a00 */
[----:B-1----:R-:W-:-:S06]  /*0bb0*/  IMAD.WIDE.U32 R8, R3, 0x4, R6 ;  /* 0x0000000403087825 */ /* 0x002fcc00078e0006 */
[----:B------:R-:W3:Y:S01]  /*0bc0*/  LDG.E R8, desc[UR8][R8.64] ;  /* 0x0000000808087981 */ /* 0x000ee2000c1e1900 */
[----:B------:R-:W-:Y:S01]  /*0bd0*/  IADD3 R11, PT, PT, R3, 0x100, RZ ;  /* 0x00000100030b7810 */ /* 0x000fe20007ffe0ff */
[----:B------:R-:W-:-:S04]  /*0be0*/  HFMA2 R13, -RZ, RZ, 0, 5.9604644775390625e-08 ;  /* 0x00000001ff0d7431 */ /* 0x000fc800000001ff */
[----:B------:R-:W-:-:S04]  /*0bf0*/  IMAD.WIDE.U32 R10, R11, 0x4, R6 ;  /* 0x000000040b0a7825 */ /* 0x000fc800078e0006 */
[----:B---3--:R-:W-:-:S05]  /*0c00*/  IMAD.SHL.U32 R2, R8, 0x4, RZ ;  /* 0x0000000408027824 */ /* 0x008fca00078e00ff */
[----:B------:R-:W-:-:S04]  /*0c10*/  LOP3.LUT R2, R2, 0x3fc, RZ, 0xc0, !PT ;  /* 0x000003fc02027812 */ /* 0x000fc800078ec0ff */
[----:B--2---:R-:W-:-:S05]  /*0c20*/  IADD3 R2, P0, PT, R2, UR6, RZ ;  /* 0x0000000602027c10 */ /* 0x004fca000ff1e0ff */
[----:B------:R-:W-:-:S05]  /*0c30*/  IMAD.X R3, RZ, RZ, UR7, P0 ;  /* 0x00000007ff037e24 */ /* 0x000fca00080e06ff */
[----:B------:R2:W-:Y:S04]  /*0c40*/  REDG.E.ADD.STRONG.GPU desc[UR8][R2.64], R13 ;  /* 0x0000000d0200798e */ /* 0x0005e8000c12e108 */
[----:B------:R2:W-:Y:S04]  /*0c50*/  REDG.E.ADD.STRONG.GPU desc[UR8][R2.64], R13 ;  /* 0x0000000d0200798e */ /* 0x0005e8000c12e108 */
[----:B------:R2:W-:Y:S04]  /*0c60*/  REDG.E.ADD.STRONG.GPU desc[UR8][R2.64], R13 ;  /* 0x0000000d0200798e */ /* 0x0005e8000c12e108 */
[----:B------:R2:W-:Y:S04]  /*0c70*/  REDG.E.ADD.STRONG.GPU desc[UR8][R2.64], R13 ;  /* 0x0000000d0200798e */ /* 0x0005e8000c12e108 */
[----:B------:R-:W3:Y:S02]  /*0c80*/  LDG.E R10, desc[UR8][R10.64] ;  /* 0x000000080a0a7981 */ /* 0x000ee4000c1e1900 */
[----:B---3--:R-:W-:-:S05]  /*0c90*/  IMAD.SHL.U32 R6, R10, 0x4, RZ ;  /* 0x000000040a067824 */ /* 0x008fca00078e00ff */
[----:B------:R-:W-:-:S04]  /*0ca0*/  LOP3.LUT R6, R6, 0x3fc, RZ, 0xc0, !PT ;  /* 0x000003fc06067812 */ /* 0x000fc800078ec0ff */
[----:B------:R-:W-:-:S04]  /*0cb0*/  IADD3 R6, P0, PT, R6, UR6, RZ ;  /* 0x0000000606067c10 */ /* 0x000fc8000ff1e0ff */
[----:B------:R-:W-:-:S05]  /*0cc0*/  IADD3.X R7, PT, PT, RZ, UR7, RZ, P0, !PT ;  /* 0x00000007ff077c10 */ /* 0x000fca00087fe4ff */
[----:B------:R2:W-:Y:S04]  /*0cd0*/  REDG.E.ADD.STRONG.GPU desc[UR8][R6.64], R13 ;  /* 0x0000000d0600798e */ /* 0x0005e8000c12e108 */
[----:B------:R2:W-:Y:S04]  /*0ce0*/  REDG.E.ADD.STRONG.GPU desc[UR8][R6.64], R13 ;  /* 0x0000000d0600798e */ /* 0x0005e8000c12e108 */
[----:B------:R2:W-:Y:S04]  /*0cf0*/  REDG.E.ADD.STRONG.GPU desc[UR8][R6.64], R13 ;  /* 0x0000000d0600798e */ /* 0x0005e8000c12e108 */
[----:B------:R2:W-:Y:S01]  /*0d00*/  REDG.E.ADD.STRONG.GPU desc[UR8][R6.64], R13 ;  /* 0x0000000d0600798e */ /* 0x0005e2000c12e108 */
[----:B------:R-:W-:-:S12]  /*0d10*/  UIADD3 UR4, UPT, UPT, UR4, 0x200, URZ ;  /* 0x0000020004047890 */ /* 0x000fd8000fffe0ff */
.L_x_4:
[----:B------:R-:W-:Y:S05]  /*0d20*/  BRA.U UP1, `(.L_x_0) ;  /* 0x0000000101387547 */ /* 0x000fea000b800000 */
[----:B--2---:R-:W2:Y:S01]  /*0d30*/  LDC.64 R2, c[0x0][0x380] ;  /* 0x0000e000ff027b82 */ /* 0x004ea20000000a00 */
[----:B------:R-:W-:Y:S01]  /*0d40*/  VIADD R5, R5, UR4 ;  /* 0x0000000405057c36 */ /* 0x000fe20008000000 */
[----:B------:R-:W1:Y:S03]  /*0d50*/  LDCU.64 UR4, c[0x0][0x388] ;  /* 0x00007100ff0477ac */ /* 0x000e660008000a00 */
[----:B--2---:R-:W-:-:S06]  /*0d60*/  IMAD.WIDE.U32 R2, R5, 0x4, R2 ;  /* 0x0000000405027825 */ /* 0x004fcc00078e0002 */
[----:B------:R-:W2:Y:S02]  /*0d70*/  LDG.E R2, desc[UR8][R2.64] ;  /* 0x0000000802027981 */ /* 0x000ea4000c1e1900 */
[----:B--2---:R-:W-:-:S04]  /*0d80*/  SHF.L.U32 R5, R2, 0x2, RZ ;  /* 0x0000000202057819 */ /* 0x004fc800000006ff */
[----:B------:R-:W-:-:S04]  /*0d90*/  LOP3.LUT R5, R5, 0x3fc, RZ, 0xc0, !PT ;  /* 0x000003fc05057812 */ /* 0x000fc800078ec0ff */
[----:B-1----:R-:W-:Y:S02]  /*0da0*/  IADD3 R6, P0, PT, R5, UR4, RZ ;  /* 0x0000000405067c10 */ /* 0x002fe4000ff1e0ff */
[----:B------:R-:W-:-:S03]  /*0db0*/  MOV R5, 0x1 ;  /* 0x0000000100057802 */ /* 0x000fc60000000f00 */
[----:B------:R-:W-:-:S05]  /*0dc0*/  IMAD.X R7, RZ, RZ, UR5, P0 ;  /* 0x00000005ff077e24 */ /* 0x000fca00080e06ff */
[----:B------:R3:W-:Y:S04]  /*0dd0*/  REDG.E.ADD.STRONG.GPU desc[UR8][R6.64], R5 ;  /* 0x000000050600798e */ /* 0x0007e8000c12e108 */
[----:B------:R3:W-:Y:S04]  /*0de0*/  REDG.E.ADD.STRONG.GPU desc[UR8][R6.64], R5 ;  /* 0x000000050600798e */ /* 0x0007e8000c12e108 */
[----:B------:R3:W-:Y:S04]  /*0df0*/  REDG.E.ADD.STRONG.GPU desc[UR8][R6.64], R5 ;  /* 0x000000050600798e */ /* 0x0007e8000c12e108 */
[----:B------:R3:W-:Y:S02]  /*0e00*/  REDG.E.ADD.STRONG.GPU desc[UR8][R6.64], R5 ;  /* 0x000000050600798e */ /* 0x0007e4000c12e108 */
.L_x_0:
[----:B------:R-:W-:Y:S08]  /*0e10*/  BAR.SYNC.DEFER_BLOCKING 0x0 ;  /* 0x0000000000007b1d */ /* 0x000ff00000010000 */
[----:B--2---:R-:W2:Y:S01]  /*0e20*/  LDC.64 R2, c[0x0][0x388] ;  /* 0x0000e200ff027b82 */ /* 0x004ea20000000a00 */
[----:B---3--:R-:W3:Y:S01]  /*0e30*/  LDS R5, [R4] ;  /* 0x0000000004057984 */ /* 0x008ee20000000800 */
[----:B--2---:R-:W-:-:S05]  /*0e40*/  IMAD.WIDE.U32 R2, R0, 0x4, R2 ;  /* 0x0000000400027825 */ /* 0x004fca00078e0002 */
[----:B---3--:R-:W-:Y:S01]  /*0e50*/  REDG.E.ADD.STRONG.GPU desc[UR8][R2.64], R5 ;  /* 0x000000050200798e */ /* 0x008fe2000c12e108 */
[----:B------:R-:W-:Y:S05]  /*0e60*/  EXIT ;  /* 0x000000000000794d */ /* 0x000fea0003800000 */
.L_x_5:
[----:B------:R-:W-:-:S00]  /*0e70*/  BRA `(.L_x_5) ;  /* 0xfffffffc00fc7947 */ /* 0x000fc0000383ffff */
[----:B------:R-:W-:-:S00]  /*0e80*/  NOP ;  /* 0x0000000000007918 */ /* 0x000fc00000000000 */
[----:B------:R-:W-:-:S00]  /*0e90*/  NOP ;  /* 0x0000000000007918 */ /* 0x000fc00000000000 */
[----:B------:R-:W-:-:S00]  /*0ea0*/  NOP ;  /* 0x0000000000007918 */ /* 0x000fc00000000000 */
[----:B------:R-:W-:-:S00]  /*0eb0*/  NOP ;  /* 0x0000000000007918 */ /* 0x000fc00000000000 */
[----:B------:R-:W-:-:S00]  /*0ec0*/  NOP ;  /* 0x0000000000007918 */ /* 0x000fc00000000000 */
[----:B------:R-:W-:-:S00]  /*0ed0*/  NOP ;  /* 0x0000000000007918 */ /* 0x000fc00000000000 */
[----:B------:R-:W-:-:S00]  /*0ee0*/  NOP ;  /* 0x0000000000007918 */ /* 0x000fc00000000000 */
[----:B------:R-:W-:-:S00]  /*0ef0*/  NOP ;  /* 0x0000000000007918 */ /* 0x000fc00000000000 */
.L_x_9:


//--------------------- .text._Z23myhistogram256kernel_03PjS_ --------------------------
	.section	.text._Z23myhistogram256kernel_03PjS_,"ax",@progbits
	.align	128
        .global         _Z23myhistogram256kernel_03PjS_
        .type           _Z23myhistogram256kernel_03PjS_,@function
        .size           _Z23myhistogram256kernel_03PjS_,(.L_x_10 - _Z23myhistogram256kernel_03PjS_)
        .other          _Z23myhistogram256kernel_03PjS_,@"STO_CUDA_ENTRY STV_DEFAULT"
_Z23myhistogram256kernel_03PjS_:
.text._Z23myhistogram256kernel_03PjS_:
[----:B------:R-:W-:Y:S01]  /*0000*/  LDC R1, c[0x0][0x37c] ;  /* 0x0000df00ff017b82 */ /* 0x000fe20000000800 */
[----:B------:R-:W0:Y:S01]  /*0010*/  S2R R5, SR_TID.Y ;  /* 0x0000000000057919 */ /* 0x000e220000002200 */
[----:B------:R-:W1:Y:S06]  /*0020*/  LDCU UR5, c[0x0][0x360] ;  /* 0x00006c00ff0577ac */ /* 0x000e6c0008000800 */
[----:B------:R-:W0:Y:S01]  /*0030*/  S2UR UR8, SR_CTAID.Y ;  /* 0x00000000000879c3 */ /* 0x000e220000002600 */
[----:B------:R-:W1:Y:S01]  /*0040*/  S2R R9, SR_TID.X ;  /* 0x0000000000097919 */ /* 0x000e620000002100 */
[----:B------:R-:W2:Y:S06]  /*0050*/  LDCU.64 UR6, c[0x0][0x358] ;  /* 0x00006b00ff0677ac */ /* 0x000eac0008000a00 */
[----:B------:R-:W0:Y:S08]  /*0060*/  LDC R0, c[0x0][0x364] ;  /* 0x0000d900ff007b82 */ /* 0x000e300000000800 */
[----:B------:R-:W3:Y:S08]  /*0070*/  S2UR UR4, SR_CTAID.X ;  /* 0x00000000000479c3 */ /* 0x000ef00000002500 */
[----:B------:R-:W3:Y:S08]  /*0080*/  LDC R7, c[0x0][0x370] ;  /* 0x0000dc00ff077b82 */ /* 0x000ef00000000800 */
[----:B------:R-:W4:Y:S01]  /*0090*/  LDC.64 R2, c[0x0][0x380] ;  /* 0x0000e000ff027b82 */ /* 0x000f220000000a00 */
[----:B0-----:R-:W-:Y:S01]  /*00a0*/  IMAD R0, R0, UR8, R5 ;  /* 0x0000000800007c24 */ /* 0x001fe2000f8e0205 */
[----:B------:R-:W0:Y:S03]  /*00b0*/  LDCU.64 UR8, c[0x0][0x388] ;  /* 0x00007100ff0877ac */ /* 0x000e260008000a00 */
[----:B---3--:R-:W-:-:S04]  /*00c0*/  IMAD R0, R0, R7, UR4 ;  /* 0x0000000400007e24 */ /* 0x008fc8000f8e0207 */
[----:B-1----:R-:W-:-:S04]  /*00d0*/  IMAD R5, R0, UR5, R9 ;  /* 0x0000000500057c24 */ /* 0x002fc8000f8e0209 */
[----:B----4-:R-:W-:-:S06]  /*00e0*/  IMAD.WIDE.U32 R2, R5, 0x4, R2 ;  /* 0x0000000405027825 */ /* 0x010fcc00078e0002 */
[----:B--2---:R-:W2:Y:S01]  /*00f0*/  LDG.E R2, desc[UR6][R2.64] ;  /* 0x0000000602027981 */ /* 0x004ea2000c1e1900 */
[----:B------:R-:W1:Y:S01]  /*0100*/  S2UR UR5, SR_CgaCtaId ;  /* 0x00000000000579c3 */ /* 0x000e620000008800 */
[----:B------:R-:W-:Y:S01]  /*0110*/  UMOV UR4, 0x400 ;  /* 0x0000040000047882 */ /* 0x000fe20000000000 */
[----:B------:R-:W-:Y:S01]  /*0120*/  HFMA2 R11, -RZ, RZ, 0, 5.9604644775390625e-08 ;  /* 0x00000001ff0b7431 */ /* 0x000fe200000001ff */
[----:B-1----:R-:W-:Y:S01]  /*0130*/  ULEA UR4, UR5, UR4, 0x18 ;  /* 0x0000000405047291 */ /* 0x002fe2000f8ec0ff */
[----:B--2---:R-:W-:-:S04]  /*0140*/  SHF.L.U32 R0, R2, 0x2, RZ ;  /* 0x0000000202007819 */ /* 0x004fc800000006ff */
[----:B------:R-:W1:Y:S01]  /*0150*/  LDC.64 R2, c[0x0][0x388] ;  /* 0x0000e200ff027b82 */ /* 0x000e620000000a00 */
[----:B------:R-:W-:-:S04]  /*0160*/  LOP3.LUT R0, R0, 0x3fc, RZ, 0xc0, !PT ;  /* 0x000003fc00007812 */ /* 0x000fc800078ec0ff */
[----:B0-----:R-:W-:Y:S02]  /*0170*/  IADD3 R4, P0, PT, R0, UR8, RZ ;  /* 0x0000000800047c10 */ /* 0x001fe4000ff1e0ff */
[----:B------:R-:W-:Y:S02]  /*0180*/  LEA R0, R9, UR4, 0x2 ;  /* 0x0000000409007c11 */ /* 0x000fe4000f8e10ff */
[----:B------:R-:W-:-:S03]  /*0190*/  IADD3.X R5, PT, PT, RZ, UR9, RZ, P0, !PT ;  /* 0x00000009ff057c10 */ /* 0x000fc600087fe4ff */
[----:B------:R-:W-:Y:S01]  /*01a0*/  STS [R0], RZ ;  /* 0x000000ff00007388 */ /* 0x000fe20000000800 */
[----:B------:R-:W-:Y:S06]  /*01b0*/  BAR.SYNC.DEFER_BLOCKING 0x0 ;  /* 0x0000000000007b1d */ /* 0x000fec0000010000 */
[----:B------:R-:W-:Y:S04]  /*01c0*/  REDG.E.ADD.STRONG.GPU desc[UR6][R4.64], R11 ;  /* 0x0000000b0400798e */ /* 0x000fe8000c12e106 */
[----:B------:R-:W-:Y:S04]  /*01d0*/  REDG.E.ADD.STRONG.GPU desc[UR6][R4.64], R11 ;  /* 0x0000000b0400798e */ /* 0x000fe8000c12e106 */
[----:B------:R-:W-:Y:S04]  /*01e0*/  REDG.E.ADD.STRONG.GPU desc[UR6][R4.64], R11 ;  /* 0x0000000b0400798e */ /* 0x000fe8000c12e106 */
[----:B------:R-:W-:Y:S01]  /*01f0*/  REDG.E.ADD.STRONG.GPU desc[UR6][R4.64], R11 ;  /* 0x0000000b0400798e */ /* 0x000fe2000c12e106 */
[----:B-1----:R-:W-:Y:S01]  /*0200*/  IMAD.WIDE.U32 R2, R9, 0x4, R2 ;  /* 0x0000000409027825 */ /* 0x002fe200078e0002 */
[----:B------:R-:W-:Y:S06]  /*0210*/  BAR.SYNC.DEFER_BLOCKING 0x0 ;  /* 0x0000000000007b1d */ /* 0x000fec0000010000 */
[----:B------:R-:W0:Y:S04]  /*0220*/  LDS R7, [R0] ;  /* 0x0000000000077984 */ /* 0x000e280000000800 */
[----:B0-----:R-:W-:Y:S01]  /*0230*/  REDG.E.ADD.STRONG.GPU desc[UR6][R2.64], R7 ;  /* 0x000000070200798e */ /* 0x001fe2000c12e106 */
[----:B------:R-:W-:Y:S05]  /*0240*/  EXIT ;  /* 0x000000000000794d */ /* 0x000fea0003800000 */
.L_x_6:
        /* <DEDUP_REMOVED lines=11> */
.L_x_10:


//--------------------- .text._Z23myhistogram256kernel_02PjS_ --------------------------
	.section	.text._Z23myhistogram256kernel_02PjS_,"ax",@progbits
	.align	128
        .global         _Z23myhistogram256kernel_02PjS_
        .type           _Z23myhistogram256kernel_02PjS_,@function
        .size           _Z23myhistogram256kernel_02PjS_,(.L_x_11 - _Z23myhistogram256kernel_02PjS_)
        .other          _Z23myhistogram256kernel_02PjS_,@"STO_CUDA_ENTRY STV_DEFAULT"
_Z23myhistogram256kernel_02PjS_:
.text._Z23myhistogram256kernel_02PjS_:
        /* <DEDUP_REMOVED lines=10> */
[----:B0-----:R-:W-:-:S04]  /*00a0*/  IMAD R0, R0, UR8, R7 ;  /* 0x0000000800007c24 */ /* 0x001fc8000f8e0207 */
[----:B---3--:R-:W-:-:S04]  /*00b0*/  IMAD R0, R0, R9, UR6 ;  /* 0x0000000600007e24 */ /* 0x008fc8000f8e0209 */
[----:B-1----:R-:W-:Y:S01]  /*00c0*/  IMAD R5, R0, UR7, R5 ;  /* 0x0000000700057c24 */ /* 0x002fe2000f8e0205 */
[----:B------:R-:W0:Y:S03]  /*00d0*/  LDCU.64 UR6, c[0x0][0x388] ;  /* 0x00007100ff0677ac */ /* 0x000e260008000a00 */
[----:B----4-:R-:W-:-:S06]  /*00e0*/  IMAD.WIDE.U32 R2, R5, 0x4, R2 ;  /* 0x0000000405027825 */ /* 0x010fcc00078e0002 */
[----:B--2---:R-:W2:Y:S01]  /*00f0*/  LDG.E R2, desc[UR4][R2.64] ;  /* 0x0000000402027981 */ /* 0x004ea2000c1e1900 */
[----:B------:R-:W-:Y:S01]  /*0100*/  HFMA2 R7, -RZ, RZ, 0, 5.9604644775390625e-08 ;  /* 0x00000001ff077431 */ /* 0x000fe200000001ff */
[----:B--2---:R-:W-:-:S04]  /*0110*/  SHF.L.U32 R0, R2, 0x2, RZ ;  /* 0x0000000202007819 */ /* 0x004fc800000006ff */
[----:B------:R-:W-:-:S04]  /*0120*/  LOP3.LUT R0, R0, 0x3fc, RZ, 0xc0, !PT ;  /* 0x000003fc00007812 */ /* 0x000fc800078ec0ff */
[----:B0-----:R-:W-:-:S04]  /*0130*/  IADD3 R4, P0, PT, R0, UR6, RZ ;  /* 0x0000000600047c10 */ /* 0x001fc8000ff1e0ff */
[----:B------:R-:W-:-:S05]  /*0140*/  IADD3.X R5, PT, PT, RZ, UR7, RZ, P0, !PT ;  /* 0x00000007ff057c10 */ /* 0x000fca00087fe4ff */
[----:B------:R-:W-:Y:S04]  /*0150*/  REDG.E.ADD.STRONG.GPU desc[UR4][R4.64], R7 ;  /* 0x000000070400798e */ /* 0x000fe8000c12e104 */
[----:B------:R-:W-:Y:S04]  /*0160*/  REDG.E.ADD.STRONG.GPU desc[UR4][R4.64], R7 ;  /* 0x000000070400798e */ /* 0x000fe8000c12e104 */
[----:B------:R-:W-:Y:S04]  /*0170*/  REDG.E.ADD.STRONG.GPU desc[UR4][R4.64], R7 ;  /* 0x000000070400798e */ /* 0x000fe8000c12e104 */
[----:B------:R-:W-:Y:S01]  /*0180*/  REDG.E.ADD.STRONG.GPU desc[UR4][R4.64], R7 ;  /* 0x000000070400798e */ /* 0x000fe2000c12e104 */
[----:B------:R-:W-:Y:S05]  /*0190*/  EXIT ;  /* 0x000000000000794d */ /* 0x000fea0003800000 */
.L_x_7:
        /* <DEDUP_REMOVED lines=14> */
.L_x_11:


//--------------------- .text._Z23myhistogram256kernel_01PjS_ --------------------------
	.section	.text._Z23myhistogram256kernel_01PjS_,"ax",@progbits
	.align	128
        .global         _Z23myhistogram256kernel_01PjS_
        .type           _Z23myhistogram256kernel_01PjS_,@function
        .size           _Z23myhistogram256kernel_01PjS_,(.L_x_12 - _Z23myhistogram256kernel_01PjS_)
        .other          _Z23myhistogram256kernel_01PjS_,@"STO_CUDA_ENTRY STV_DEFAULT"
_Z23myhistogram256kernel_01PjS_:
.text._Z23myhistogram256kernel_01PjS_:
        /* <DEDUP_REMOVED lines=10> */
[----:B0-----:R-:W-:-:S07]  /*00a0*/  IMAD R0, R0, UR8, R9 ;  /* 0x0000000800007c24 */ /* 0x001fce000f8e0209 */
[----:B------:R-:W2:Y:S01]  /*00b0*/  LDC.64 R2, c[0x0][0x388] ;  /* 0x0000e200ff027b82 */ /* 0x000ea20000000a00 */
[----:B---3--:R-:W-:-:S07]  /*00c0*/  IMAD R0, R0, R11, UR6 ;  /* 0x0000000600007e24 */ /* 0x008fce000f8e020b */
[----:B------:R-:W0:Y:S01]  /*00d0*/  LDC.64 R8, c[0x0][0x388] ;  /* 0x0000e200ff087b82 */ /* 0x000e220000000a00 */
[----:B-1----:R-:W-:Y:S01]  /*00e0*/  IMAD R7, R0, UR7, R7 ;  /* 0x0000000700077c24 */ /* 0x002fe2000f8e0207 */
[----:B------:R-:W1:Y:S03]  /*00f0*/  LDCU.64 UR6, c[0x0][0x388] ;  /* 0x00007100ff0677ac */ /* 0x000e660008000a00 */
[----:B----4-:R-:W-:-:S03]  /*0100*/  IMAD.WIDE.U32 R4, R7, 0x4, R4 ;  /* 0x0000000407047825 */ /* 0x010fc600078e0004 */
[----:B------:R-:W3:Y:S01]  /*0110*/  LDC.64 R10, c[0x0][0x388] ;  /* 0x0000e200ff0a7b82 */ /* 0x000ee20000000a00 */
[----:B--2---:R-:W-:Y:S04]  /*0120*/  STG.E desc[UR4][R2.64], RZ ;  /* 0x000000ff02007986 */ /* 0x004fe8000c101904 */
[----:B------:R-:W-:Y:S04]  /*0130*/  STG.E desc[UR4][R2.64+0x4], RZ ;  /* 0x000004ff02007986 */ /* 0x000fe8000c101904 */
        /* <DEDUP_REMOVED lines=252> */
[----:B0-----:R-:W-:Y:S04]  /*1100*/  STG.E desc[UR4][R8.64+0x3f8], RZ ;  /* 0x0003f8ff08007986 */ /* 0x001fe8000c101904 */
[----:B---3--:R-:W-:Y:S04]  /*1110*/  STG.E desc[UR4][R10.64+0x3fc], RZ ;  /* 0x0003fcff0a007986 */ /* 0x008fe8000c101904 */
[----:B------:R-:W2:Y:S01]  /*1120*/  LDG.E R4, desc[UR4][R4.64] ;  /* 0x0000000404047981 */ /* 0x000ea2000c1e1900 */
[----:B------:R-:W-:Y:S01]  /*1130*/  HFMA2 R13, -RZ, RZ, 0, 5.9604644775390625e-08 ;  /* 0x00000001ff0d7431 */ /* 0x000fe200000001ff */
[----:B--2---:R-:W-:-:S04]  /*1140*/  SHF.L.U32 R0, R4, 0x2, RZ ;  /* 0x0000000204007819 */ /* 0x004fc800000006ff */
[----:B------:R-:W-:-:S04]  /*1150*/  LOP3.LUT R0, R0, 0x3fc, RZ, 0xc0, !PT ;  /* 0x000003fc00007812 */ /* 0x000fc800078ec0ff */
[----:B-1----:R-:W-:-:S04]  /*1160*/  IADD3 R6, P0, PT, R0, UR6, RZ ;  /* 0x0000000600067c10 */ /* 0x002fc8000ff1e0ff */
[----:B------:R-:W-:-:S05]  /*1170*/  IADD3.X R7, PT, PT, RZ, UR7, RZ, P0, !PT ;  /* 0x00000007ff077c10 */ /* 0x000fca00087fe4ff */
[----:B------:R-:W-:Y:S01]  /*1180*/  REDG.E.ADD.STRONG.GPU desc[UR4][R6.64], R13 ;  /* 0x0000000d0600798e */ /* 0x000fe2000c12e104 */
[----:B------:R-:W-:Y:S05]  /*1190*/  EXIT ;  /* 0x000000000000794d */ /* 0x000fea0003800000 */
.L_x_8:
        /* <DEDUP_REMOVED lines=14> */
.L_x_12:


//--------------------- .nv.shared._Z23myhistogram256kernel_04PjS_j --------------------------
	.section	.nv.shared._Z23myhistogram256kernel_04PjS_j,"aw",@nobits
	.sectionflags	@""
	.align	4
.nv.shared._Z23myhistogram256kernel_04PjS_j:
	.zero		2048


//--------------------- .nv.shared.reserved.0     --------------------------
	.section	.nv.shared.reserved.0,"aw",@nobits
	.weak		__nv_reservedSMEM_offset_0_alias
	.size		__nv_reservedSMEM_offset_0_alias, 0, 64
	.other		__nv_reservedSMEM_offset_0_alias,@"STO_CUDA_RESERVED_SHARED STV_DEFAULT"
__nv_reservedSMEM_offset_0_alias:
	.zero		0
	.zero		64


//--------------------- .nv.shared._Z23myhistogram256kernel_03PjS_ --------------------------
	.section	.nv.shared._Z23myhistogram256kernel_03PjS_,"aw",@nobits
	.sectionflags	@""
	.align	4
.nv.shared._Z23myhistogram256kernel_03PjS_:
	.zero		2048


//--------------------- .nv.constant0._Z23myhistogram256kernel_04PjS_j --------------------------
	.section	.nv.constant0._Z23myhistogram256kernel_04PjS_j,"a",@progbits
	.sectionflags	@""
	.align	4
.nv.constant0._Z23myhistogram256kernel_04PjS_j:
	.zero		916


//--------------------- .nv.constant0._Z23myhistogram256kernel_03PjS_ --------------------------
	.section	.nv.constant0._Z23myhistogram256kernel_03PjS_,"a",@progbits
	.sectionflags	@""
	.align	4
.nv.constant0._Z23myhistogram256kernel_03PjS_:
	.zero		912


//--------------------- .nv.constant0._Z23myhistogram256kernel_02PjS_ --------------------------
	.section	.nv.constant0._Z23myhistogram256kernel_02PjS_,"a",@progbits
	.sectionflags	@""
	.align	4
.nv.constant0._Z23myhistogram256kernel_02PjS_:
	.zero		912


//--------------------- .nv.constant0._Z23myhistogram256kernel_01PjS_ --------------------------
	.section	.nv.constant0._Z23myhistogram256kernel_01PjS_,"a",@progbits
	.sectionflags	@""
	.align	4
.nv.constant0._Z23myhistogram256kernel_01PjS_:
	.zero		912


//--------------------- SYMBOLS --------------------------

	.type		.nv.reservedSmem.offset0,@object
	.size		.nv.reservedSmem.offset0,0x4
	.type		.nv.reservedSmem.cap,@object
	.size		.nv.reservedSmem.cap,0x4
